//
// Generated by NVIDIA NVVM Compiler
//
// Compiler Build ID: CL-36424714
// Cuda compilation tools, release 13.0, V13.0.88
// Based on NVVM 20.0.0
//

.version 9.0
.target sm_100
.address_size 64

	// .globl	_ZN3cub18CUB_300001_SM_10006detail11EmptyKernelIvEEvv
.global .align 1 .b8 _ZN34_INTERNAL_0d5ffa2e_4_k_cu_facc646d4cuda3std3__45__cpo5beginE[1];
.global .align 1 .b8 _ZN34_INTERNAL_0d5ffa2e_4_k_cu_facc646d4cuda3std3__45__cpo3endE[1];
.global .align 1 .b8 _ZN34_INTERNAL_0d5ffa2e_4_k_cu_facc646d4cuda3std3__45__cpo6cbeginE[1];
.global .align 1 .b8 _ZN34_INTERNAL_0d5ffa2e_4_k_cu_facc646d4cuda3std3__45__cpo4cendE[1];
.global .align 1 .b8 _ZN34_INTERNAL_0d5ffa2e_4_k_cu_facc646d4cuda3std3__45__cpo6rbeginE[1];
.global .align 1 .b8 _ZN34_INTERNAL_0d5ffa2e_4_k_cu_facc646d4cuda3std3__45__cpo4rendE[1];
.global .align 1 .b8 _ZN34_INTERNAL_0d5ffa2e_4_k_cu_facc646d4cuda3std3__45__cpo7crbeginE[1];
.global .align 1 .b8 _ZN34_INTERNAL_0d5ffa2e_4_k_cu_facc646d4cuda3std3__45__cpo5crendE[1];
.global .align 1 .b8 _ZN34_INTERNAL_0d5ffa2e_4_k_cu_facc646d4cuda3std3__436_GLOBAL__N__0d5ffa2e_4_k_cu_facc646d6ignoreE[1];
.global .align 1 .b8 _ZN34_INTERNAL_0d5ffa2e_4_k_cu_facc646d4cuda3std3__419piecewise_constructE[1];
.global .align 1 .b8 _ZN34_INTERNAL_0d5ffa2e_4_k_cu_facc646d4cuda3std3__48in_placeE[1];
.global .align 1 .b8 _ZN34_INTERNAL_0d5ffa2e_4_k_cu_facc646d4cuda3std3__420unreachable_sentinelE[1];
.global .align 1 .b8 _ZN34_INTERNAL_0d5ffa2e_4_k_cu_facc646d4cuda3std3__47nulloptE[1];
.global .align 1 .b8 _ZN34_INTERNAL_0d5ffa2e_4_k_cu_facc646d4cuda3std3__48unexpectE[1];
.global .align 1 .b8 _ZN34_INTERNAL_0d5ffa2e_4_k_cu_facc646d4cuda3std6ranges3__45__cpo4swapE[1];
.global .align 1 .b8 _ZN34_INTERNAL_0d5ffa2e_4_k_cu_facc646d4cuda3std6ranges3__45__cpo9iter_moveE[1];
.global .align 1 .b8 _ZN34_INTERNAL_0d5ffa2e_4_k_cu_facc646d4cuda3std6ranges3__45__cpo5beginE[1];
.global .align 1 .b8 _ZN34_INTERNAL_0d5ffa2e_4_k_cu_facc646d4cuda3std6ranges3__45__cpo3endE[1];
.global .align 1 .b8 _ZN34_INTERNAL_0d5ffa2e_4_k_cu_facc646d4cuda3std6ranges3__45__cpo6cbeginE[1];
.global .align 1 .b8 _ZN34_INTERNAL_0d5ffa2e_4_k_cu_facc646d4cuda3std6ranges3__45__cpo4cendE[1];
.global .align 1 .b8 _ZN34_INTERNAL_0d5ffa2e_4_k_cu_facc646d4cuda3std6ranges3__45__cpo7advanceE[1];
.global .align 1 .b8 _ZN34_INTERNAL_0d5ffa2e_4_k_cu_facc646d4cuda3std6ranges3__45__cpo9iter_swapE[1];
.global .align 1 .b8 _ZN34_INTERNAL_0d5ffa2e_4_k_cu_facc646d4cuda3std6ranges3__45__cpo4nextE[1];
.global .align 1 .b8 _ZN34_INTERNAL_0d5ffa2e_4_k_cu_facc646d4cuda3std6ranges3__45__cpo4prevE[1];
.global .align 1 .b8 _ZN34_INTERNAL_0d5ffa2e_4_k_cu_facc646d4cuda3std6ranges3__45__cpo4dataE[1];
.global .align 1 .b8 _ZN34_INTERNAL_0d5ffa2e_4_k_cu_facc646d4cuda3std6ranges3__45__cpo5cdataE[1];
.global .align 1 .b8 _ZN34_INTERNAL_0d5ffa2e_4_k_cu_facc646d4cuda3std6ranges3__45__cpo4sizeE[1];
.global .align 1 .b8 _ZN34_INTERNAL_0d5ffa2e_4_k_cu_facc646d4cuda3std6ranges3__45__cpo5ssizeE[1];
.global .align 1 .b8 _ZN34_INTERNAL_0d5ffa2e_4_k_cu_facc646d4cuda3std6ranges3__45__cpo8distanceE[1];
.global .align 1 .b8 _ZN34_INTERNAL_0d5ffa2e_4_k_cu_facc646d6thrust24THRUST_300001_SM_1000_NS6system6detail10sequential3seqE[1];
.global .align 1 .b8 _ZN34_INTERNAL_0d5ffa2e_4_k_cu_facc646d6thrust24THRUST_300001_SM_1000_NS12placeholders2_1E[1];
.global .align 1 .b8 _ZN34_INTERNAL_0d5ffa2e_4_k_cu_facc646d6thrust24THRUST_300001_SM_1000_NS12placeholders2_2E[1];
.global .align 1 .b8 _ZN34_INTERNAL_0d5ffa2e_4_k_cu_facc646d6thrust24THRUST_300001_SM_1000_NS12placeholders2_3E[1];
.global .align 1 .b8 _ZN34_INTERNAL_0d5ffa2e_4_k_cu_facc646d6thrust24THRUST_300001_SM_1000_NS12placeholders2_4E[1];
.global .align 1 .b8 _ZN34_INTERNAL_0d5ffa2e_4_k_cu_facc646d6thrust24THRUST_300001_SM_1000_NS12placeholders2_5E[1];
.global .align 1 .b8 _ZN34_INTERNAL_0d5ffa2e_4_k_cu_facc646d6thrust24THRUST_300001_SM_1000_NS12placeholders2_6E[1];
.global .align 1 .b8 _ZN34_INTERNAL_0d5ffa2e_4_k_cu_facc646d6thrust24THRUST_300001_SM_1000_NS12placeholders2_7E[1];
.global .align 1 .b8 _ZN34_INTERNAL_0d5ffa2e_4_k_cu_facc646d6thrust24THRUST_300001_SM_1000_NS12placeholders2_8E[1];
.global .align 1 .b8 _ZN34_INTERNAL_0d5ffa2e_4_k_cu_facc646d6thrust24THRUST_300001_SM_1000_NS12placeholders2_9E[1];
.global .align 1 .b8 _ZN34_INTERNAL_0d5ffa2e_4_k_cu_facc646d6thrust24THRUST_300001_SM_1000_NS12placeholders3_10E[1];
.extern .shared .align 16 .b8 _ZN6oscean17output_generation3gpu4cuda10sharedDataE[];
.extern .shared .align 16 .b8 _ZN6oscean17output_generation3gpu4cuda10sharedHistE[];

.visible .entry _ZN3cub18CUB_300001_SM_10006detail11EmptyKernelIvEEvv()
{


	ret;

}
	// .globl	_ZN6oscean17output_generation3gpu4cuda10meanKernelEPKfPfPii
.visible .entry _ZN6oscean17output_generation3gpu4cuda10meanKernelEPKfPfPii(
	.param .u64 .ptr .align 1 _ZN6oscean17output_generation3gpu4cuda10meanKernelEPKfPfPii_param_0,
	.param .u64 .ptr .align 1 _ZN6oscean17output_generation3gpu4cuda10meanKernelEPKfPfPii_param_1,
	.param .u64 .ptr .align 1 _ZN6oscean17output_generation3gpu4cuda10meanKernelEPKfPfPii_param_2,
	.param .u32 _ZN6oscean17output_generation3gpu4cuda10meanKernelEPKfPfPii_param_3
)
{
	.reg .pred 	%p<8>;
	.reg .b32 	%r<35>;
	.reg .b32 	%f<15>;
	.reg .b64 	%rd<12>;

	ld.param.u64 	%rd2, [_ZN6oscean17output_generation3gpu4cuda10meanKernelEPKfPfPii_param_0];
	ld.param.u64 	%rd3, [_ZN6oscean17output_generation3gpu4cuda10meanKernelEPKfPfPii_param_1];
	ld.param.u64 	%rd4, [_ZN6oscean17output_generation3gpu4cuda10meanKernelEPKfPfPii_param_2];
	ld.param.u32 	%r16, [_ZN6oscean17output_generation3gpu4cuda10meanKernelEPKfPfPii_param_3];
	mov.u32 	%r34, %ntid.x;
	mov.u32 	%r2, %tid.x;
	mov.u32 	%r3, %ctaid.x;
	mad.lo.s32 	%r31, %r3, %r34, %r2;
	setp.ge.s32 	%p1, %r31, %r16;
	mov.b32 	%r33, 0;
	mov.f32 	%f14, 0f00000000;
	@%p1 bra 	$L__BB1_3;
	mov.u32 	%r19, %nctaid.x;
	mul.lo.s32 	%r5, %r19, %r34;
	cvta.to.global.u64 	%rd1, %rd2;
	mov.f32 	%f14, 0f00000000;
	mov.b32 	%r33, 0;
$L__BB1_2:
	mul.wide.s32 	%rd5, %r31, 4;
	add.s64 	%rd6, %rd1, %rd5;
	ld.global.f32 	%f6, [%rd6];
	abs.f32 	%f7, %f6;
	setp.num.f32 	%p2, %f7, %f7;
	add.f32 	%f8, %f14, %f6;
	selp.f32 	%f14, %f8, %f14, %p2;
	selp.u32 	%r20, 1, 0, %p2;
	add.s32 	%r33, %r33, %r20;
	add.s32 	%r31, %r31, %r5;
	setp.lt.s32 	%p3, %r31, %r16;
	@%p3 bra 	$L__BB1_2;
$L__BB1_3:
	shl.b32 	%r21, %r34, 2;
	mov.u32 	%r22, _ZN6oscean17output_generation3gpu4cuda10sharedDataE;
	add.s32 	%r11, %r22, %r21;
	shl.b32 	%r23, %r2, 2;
	add.s32 	%r12, %r22, %r23;
	st.shared.f32 	[%r12], %f14;
	add.s32 	%r13, %r11, %r23;
	st.shared.u32 	[%r13], %r33;
	bar.sync 	0;
	setp.lt.u32 	%p4, %r34, 2;
	@%p4 bra 	$L__BB1_7;
$L__BB1_4:
	shr.u32 	%r15, %r34, 1;
	setp.ge.u32 	%p5, %r2, %r15;
	@%p5 bra 	$L__BB1_6;
	shl.b32 	%r24, %r15, 2;
	add.s32 	%r25, %r12, %r24;
	ld.shared.f32 	%f9, [%r25];
	ld.shared.f32 	%f10, [%r12];
	add.f32 	%f11, %f9, %f10;
	st.shared.f32 	[%r12], %f11;
	add.s32 	%r26, %r13, %r24;
	ld.shared.u32 	%r27, [%r26];
	ld.shared.u32 	%r28, [%r13];
	add.s32 	%r29, %r28, %r27;
	st.shared.u32 	[%r13], %r29;
$L__BB1_6:
	bar.sync 	0;
	setp.gt.u32 	%p6, %r34, 3;
	mov.u32 	%r34, %r15;
	@%p6 bra 	$L__BB1_4;
$L__BB1_7:
	setp.ne.s32 	%p7, %r2, 0;
	@%p7 bra 	$L__BB1_9;
	ld.shared.f32 	%f12, [_ZN6oscean17output_generation3gpu4cuda10sharedDataE];
	cvta.to.global.u64 	%rd7, %rd3;
	mul.wide.u32 	%rd8, %r3, 4;
	add.s64 	%rd9, %rd7, %rd8;
	st.global.f32 	[%rd9], %f12;
	ld.shared.u32 	%r30, [%r11];
	cvta.to.global.u64 	%rd10, %rd4;
	add.s64 	%rd11, %rd10, %rd8;
	st.global.u32 	[%rd11], %r30;
$L__BB1_9:
	ret;

}
	// .globl	_ZN6oscean17output_generation3gpu4cuda12stdDevKernelEPKffPfPii
.visible .entry _ZN6oscean17output_generation3gpu4cuda12stdDevKernelEPKffPfPii(
	.param .u64 .ptr .align 1 _ZN6oscean17output_generation3gpu4cuda12stdDevKernelEPKffPfPii_param_0,
	.param .f32 _ZN6oscean17output_generation3gpu4cuda12stdDevKernelEPKffPfPii_param_1,
	.param .u64 .ptr .align 1 _ZN6oscean17output_generation3gpu4cuda12stdDevKernelEPKffPfPii_param_2,
	.param .u64 .ptr .align 1 _ZN6oscean17output_generation3gpu4cuda12stdDevKernelEPKffPfPii_param_3,
	.param .u32 _ZN6oscean17output_generation3gpu4cuda12stdDevKernelEPKffPfPii_param_4
)
{
	.reg .pred 	%p<8>;
	.reg .b32 	%r<35>;
	.reg .b32 	%f<17>;
	.reg .b64 	%rd<12>;

	ld.param.u64 	%rd2, [_ZN6oscean17output_generation3gpu4cuda12stdDevKernelEPKffPfPii_param_0];
	ld.param.f32 	%f4, [_ZN6oscean17output_generation3gpu4cuda12stdDevKernelEPKffPfPii_param_1];
	ld.param.u64 	%rd3, [_ZN6oscean17output_generation3gpu4cuda12stdDevKernelEPKffPfPii_param_2];
	ld.param.u64 	%rd4, [_ZN6oscean17output_generation3gpu4cuda12stdDevKernelEPKffPfPii_param_3];
	ld.param.u32 	%r16, [_ZN6oscean17output_generation3gpu4cuda12stdDevKernelEPKffPfPii_param_4];
	mov.u32 	%r34, %ntid.x;
	mov.u32 	%r2, %tid.x;
	mov.u32 	%r3, %ctaid.x;
	mad.lo.s32 	%r31, %r3, %r34, %r2;
	setp.ge.s32 	%p1, %r31, %r16;
	mov.b32 	%r33, 0;
	mov.f32 	%f16, 0f00000000;
	@%p1 bra 	$L__BB2_3;
	mov.u32 	%r19, %nctaid.x;
	mul.lo.s32 	%r5, %r19, %r34;
	cvta.to.global.u64 	%rd1, %rd2;
	mov.f32 	%f16, 0f00000000;
	mov.b32 	%r33, 0;
$L__BB2_2:
	mul.wide.s32 	%rd5, %r31, 4;
	add.s64 	%rd6, %rd1, %rd5;
	ld.global.f32 	%f7, [%rd6];
	abs.f32 	%f8, %f7;
	setp.num.f32 	%p2, %f8, %f8;
	sub.f32 	%f9, %f7, %f4;
	fma.rn.f32 	%f10, %f9, %f9, %f16;
	selp.f32 	%f16, %f10, %f16, %p2;
	selp.u32 	%r20, 1, 0, %p2;
	add.s32 	%r33, %r33, %r20;
	add.s32 	%r31, %r31, %r5;
	setp.lt.s32 	%p3, %r31, %r16;
	@%p3 bra 	$L__BB2_2;
$L__BB2_3:
	shl.b32 	%r21, %r34, 2;
	mov.u32 	%r22, _ZN6oscean17output_generation3gpu4cuda10sharedDataE;
	add.s32 	%r11, %r22, %r21;
	shl.b32 	%r23, %r2, 2;
	add.s32 	%r12, %r22, %r23;
	st.shared.f32 	[%r12], %f16;
	add.s32 	%r13, %r11, %r23;
	st.shared.u32 	[%r13], %r33;
	bar.sync 	0;
	setp.lt.u32 	%p4, %r34, 2;
	@%p4 bra 	$L__BB2_7;
$L__BB2_4:
	shr.u32 	%r15, %r34, 1;
	setp.ge.u32 	%p5, %r2, %r15;
	@%p5 bra 	$L__BB2_6;
	shl.b32 	%r24, %r15, 2;
	add.s32 	%r25, %r12, %r24;
	ld.shared.f32 	%f11, [%r25];
	ld.shared.f32 	%f12, [%r12];
	add.f32 	%f13, %f11, %f12;
	st.shared.f32 	[%r12], %f13;
	add.s32 	%r26, %r13, %r24;
	ld.shared.u32 	%r27, [%r26];
	ld.shared.u32 	%r28, [%r13];
	add.s32 	%r29, %r28, %r27;
	st.shared.u32 	[%r13], %r29;
$L__BB2_6:
	bar.sync 	0;
	setp.gt.u32 	%p6, %r34, 3;
	mov.u32 	%r34, %r15;
	@%p6 bra 	$L__BB2_4;
$L__BB2_7:
	setp.ne.s32 	%p7, %r2, 0;
	@%p7 bra 	$L__BB2_9;
	ld.shared.f32 	%f14, [_ZN6oscean17output_generation3gpu4cuda10sharedDataE];
	cvta.to.global.u64 	%rd7, %rd3;
	mul.wide.u32 	%rd8, %r3, 4;
	add.s64 	%rd9, %rd7, %rd8;
	st.global.f32 	[%rd9], %f14;
	ld.shared.u32 	%r30, [%r11];
	cvta.to.global.u64 	%rd10, %rd4;
	add.s64 	%rd11, %rd10, %rd8;
	st.global.u32 	[%rd11], %r30;
$L__BB2_9:
	ret;

}
	// .globl	_ZN6oscean17output_generation3gpu4cuda15histogramKernelEPKfPiffii
.visible .entry _ZN6oscean17output_generation3gpu4cuda15histogramKernelEPKfPiffii(
	.param .u64 .ptr .align 1 _ZN6oscean17output_generation3gpu4cuda15histogramKernelEPKfPiffii_param_0,
	.param .u64 .ptr .align 1 _ZN6oscean17output_generation3gpu4cuda15histogramKernelEPKfPiffii_param_1,
	.param .f32 _ZN6oscean17output_generation3gpu4cuda15histogramKernelEPKfPiffii_param_2,
	.param .f32 _ZN6oscean17output_generation3gpu4cuda15histogramKernelEPKfPiffii_param_3,
	.param .u32 _ZN6oscean17output_generation3gpu4cuda15histogramKernelEPKfPiffii_param_4,
	.param .u32 _ZN6oscean17output_generation3gpu4cuda15histogramKernelEPKfPiffii_param_5
)
{
	.reg .pred 	%p<14>;
	.reg .b32 	%r<34>;
	.reg .b32 	%f<10>;
	.reg .b64 	%rd<9>;

	ld.param.u64 	%rd3, [_ZN6oscean17output_generation3gpu4cuda15histogramKernelEPKfPiffii_param_0];
	ld.param.u64 	%rd4, [_ZN6oscean17output_generation3gpu4cuda15histogramKernelEPKfPiffii_param_1];
	ld.param.f32 	%f3, [_ZN6oscean17output_generation3gpu4cuda15histogramKernelEPKfPiffii_param_2];
	ld.param.f32 	%f4, [_ZN6oscean17output_generation3gpu4cuda15histogramKernelEPKfPiffii_param_3];
	ld.param.u32 	%r12, [_ZN6oscean17output_generation3gpu4cuda15histogramKernelEPKfPiffii_param_4];
	ld.param.u32 	%r13, [_ZN6oscean17output_generation3gpu4cuda15histogramKernelEPKfPiffii_param_5];
	mov.u32 	%r33, %tid.x;
	mov.u32 	%r14, %ctaid.x;
	mov.u32 	%r2, %ntid.x;
	mad.lo.s32 	%r32, %r14, %r2, %r33;
	setp.ge.s32 	%p1, %r33, %r12;
	@%p1 bra 	$L__BB3_3;
	mov.u32 	%r16, _ZN6oscean17output_generation3gpu4cuda10sharedHistE;
	mov.u32 	%r31, %r33;
$L__BB3_2:
	shl.b32 	%r15, %r31, 2;
	add.s32 	%r17, %r16, %r15;
	mov.b32 	%r18, 0;
	st.shared.u32 	[%r17], %r18;
	add.s32 	%r31, %r31, %r2;
	setp.lt.s32 	%p2, %r31, %r12;
	@%p2 bra 	$L__BB3_2;
$L__BB3_3:
	bar.sync 	0;
	setp.ge.s32 	%p3, %r32, %r13;
	@%p3 bra 	$L__BB3_8;
	add.s32 	%r6, %r12, -1;
	mov.u32 	%r19, %nctaid.x;
	mul.lo.s32 	%r7, %r19, %r2;
	cvta.to.global.u64 	%rd1, %rd3;
	cvt.rn.f32.s32 	%f5, %r12;
	sub.f32 	%f6, %f4, %f3;
	div.rn.f32 	%f1, %f6, %f5;
$L__BB3_5:
	mul.wide.s32 	%rd5, %r32, 4;
	add.s64 	%rd6, %rd1, %rd5;
	ld.global.f32 	%f2, [%rd6];
	abs.f32 	%f7, %f2;
	setp.nan.f32 	%p4, %f7, %f7;
	setp.ge.f32 	%p5, %f2, %f3;
	setp.le.f32 	%p6, %f2, %f4;
	and.pred  	%p7, %p5, %p6;
	not.pred 	%p9, %p7;
	or.pred  	%p10, %p4, %p9;
	@%p10 bra 	$L__BB3_7;
	sub.f32 	%f8, %f2, %f3;
	div.rn.f32 	%f9, %f8, %f1;
	cvt.rzi.s32.f32 	%r20, %f9;
	min.s32 	%r21, %r20, %r6;
	shl.b32 	%r22, %r21, 2;
	mov.u32 	%r23, _ZN6oscean17output_generation3gpu4cuda10sharedHistE;
	add.s32 	%r24, %r23, %r22;
	atom.shared.add.u32 	%r25, [%r24], 1;
$L__BB3_7:
	add.s32 	%r32, %r32, %r7;
	setp.lt.s32 	%p11, %r32, %r13;
	@%p11 bra 	$L__BB3_5;
$L__BB3_8:
	setp.ge.s32 	%p12, %r33, %r12;
	bar.sync 	0;
	@%p12 bra 	$L__BB3_11;
	cvta.to.global.u64 	%rd2, %rd4;
	mov.u32 	%r27, _ZN6oscean17output_generation3gpu4cuda10sharedHistE;
$L__BB3_10:
	mul.wide.s32 	%rd7, %r33, 4;
	add.s64 	%rd8, %rd2, %rd7;
	shl.b32 	%r26, %r33, 2;
	add.s32 	%r28, %r27, %r26;
	ld.shared.u32 	%r29, [%r28];
	atom.global.add.u32 	%r30, [%rd8], %r29;
	add.s32 	%r33, %r33, %r2;
	setp.lt.s32 	%p13, %r33, %r12;
	@%p13 bra 	$L__BB3_10;
$L__BB3_11:
	ret;

}
	// .globl	_ZN6oscean17output_generation3gpu4cuda22percentileSelectKernelEPKfPfS4_ii
.visible .entry _ZN6oscean17output_generation3gpu4cuda22percentileSelectKernelEPKfPfS4_ii(
	.param .u64 .ptr .align 1 _ZN6oscean17output_generation3gpu4cuda22percentileSelectKernelEPKfPfS4_ii_param_0,
	.param .u64 .ptr .align 1 _ZN6oscean17output_generation3gpu4cuda22percentileSelectKernelEPKfPfS4_ii_param_1,
	.param .u64 .ptr .align 1 _ZN6oscean17output_generation3gpu4cuda22percentileSelectKernelEPKfPfS4_ii_param_2,
	.param .u32 _ZN6oscean17output_generation3gpu4cuda22percentileSelectKernelEPKfPfS4_ii_param_3,
	.param .u32 _ZN6oscean17output_generation3gpu4cuda22percentileSelectKernelEPKfPfS4_ii_param_4
)
{
	.reg .pred 	%p<2>;
	.reg .b32 	%r<11>;
	.reg .b32 	%f<6>;
	.reg .b64 	%rd<12>;

	ld.param.u64 	%rd1, [_ZN6oscean17output_generation3gpu4cuda22percentileSelectKernelEPKfPfS4_ii_param_0];
	ld.param.u64 	%rd2, [_ZN6oscean17output_generation3gpu4cuda22percentileSelectKernelEPKfPfS4_ii_param_1];
	ld.param.u64 	%rd3, [_ZN6oscean17output_generation3gpu4cuda22percentileSelectKernelEPKfPfS4_ii_param_2];
	ld.param.u32 	%r3, [_ZN6oscean17output_generation3gpu4cuda22percentileSelectKernelEPKfPfS4_ii_param_3];
	ld.param.u32 	%r2, [_ZN6oscean17output_generation3gpu4cuda22percentileSelectKernelEPKfPfS4_ii_param_4];
	mov.u32 	%r4, %ctaid.x;
	mov.u32 	%r5, %ntid.x;
	mov.u32 	%r6, %tid.x;
	mad.lo.s32 	%r1, %r4, %r5, %r6;
	setp.ge.s32 	%p1, %r1, %r3;
	@%p1 bra 	$L__BB4_2;
	cvta.to.global.u64 	%rd4, %rd3;
	cvta.to.global.u64 	%rd5, %rd1;
	cvta.to.global.u64 	%rd6, %rd2;
	mul.wide.s32 	%rd7, %r1, 4;
	add.s64 	%rd8, %rd4, %rd7;
	ld.global.f32 	%f1, [%rd8];
	add.s32 	%r7, %r2, -1;
	cvt.rn.f32.s32 	%f2, %r7;
	mul.f32 	%f3, %f1, %f2;
	div.rn.f32 	%f4, %f3, 0f42C80000;
	cvt.rzi.s32.f32 	%r8, %f4;
	max.s32 	%r9, %r8, 0;
	min.s32 	%r10, %r9, %r7;
	mul.wide.s32 	%rd9, %r10, 4;
	add.s64 	%rd10, %rd5, %rd9;
	ld.global.f32 	%f5, [%rd10];
	add.s64 	%rd11, %rd6, %rd7;
	st.global.f32 	[%rd11], %f5;
$L__BB4_2:
	ret;

}
	// .globl	_ZN6oscean17output_generation3gpu4cuda22compactValidDataKernelEPKfPfPii
.visible .entry _ZN6oscean17output_generation3gpu4cuda22compactValidDataKernelEPKfPfPii(
	.param .u64 .ptr .align 1 _ZN6oscean17output_generation3gpu4cuda22compactValidDataKernelEPKfPfPii_param_0,
	.param .u64 .ptr .align 1 _ZN6oscean17output_generation3gpu4cuda22compactValidDataKernelEPKfPfPii_param_1,
	.param .u64 .ptr .align 1 _ZN6oscean17output_generation3gpu4cuda22compactValidDataKernelEPKfPfPii_param_2,
	.param .u32 _ZN6oscean17output_generation3gpu4cuda22compactValidDataKernelEPKfPfPii_param_3
)
{
	.reg .pred 	%p<3>;
	.reg .b32 	%r<7>;
	.reg .b32 	%f<3>;
	.reg .b64 	%rd<13>;

	ld.param.u64 	%rd1, [_ZN6oscean17output_generation3gpu4cuda22compactValidDataKernelEPKfPfPii_param_0];
	ld.param.u64 	%rd2, [_ZN6oscean17output_generation3gpu4cuda22compactValidDataKernelEPKfPfPii_param_1];
	ld.param.u64 	%rd3, [_ZN6oscean17output_generation3gpu4cuda22compactValidDataKernelEPKfPfPii_param_2];
	ld.param.u32 	%r2, [_ZN6oscean17output_generation3gpu4cuda22compactValidDataKernelEPKfPfPii_param_3];
	mov.u32 	%r3, %ctaid.x;
	mov.u32 	%r4, %ntid.x;
	mov.u32 	%r5, %tid.x;
	mad.lo.s32 	%r1, %r3, %r4, %r5;
	setp.ge.s32 	%p1, %r1, %r2;
	@%p1 bra 	$L__BB5_3;
	cvta.to.global.u64 	%rd4, %rd1;
	mul.wide.s32 	%rd5, %r1, 4;
	add.s64 	%rd6, %rd4, %rd5;
	ld.global.f32 	%f1, [%rd6];
	abs.f32 	%f2, %f1;
	setp.nan.f32 	%p2, %f2, %f2;
	@%p2 bra 	$L__BB5_3;
	cvta.to.global.u64 	%rd7, %rd3;
	add.s64 	%rd9, %rd7, %rd5;
	ld.global.u32 	%r6, [%rd9];
	cvta.to.global.u64 	%rd10, %rd2;
	mul.wide.s32 	%rd11, %r6, 4;
	add.s64 	%rd12, %rd10, %rd11;
	st.global.f32 	[%rd12], %f1;
$L__BB5_3:
	ret;

}


// ===== COMPILED SASS (sm_100) =====

	.target	sm_100

	.elftype	@"ET_EXEC"


//--------------------- .note.nv.tkinfo           --------------------------
	.section	.note.nv.tkinfo,"",@"SHT_NOTE"
	.sectionflags	@"SHF_NOTE_NV_TKINFO"
	.tkinfo
        /*0018*/ 	.word	0x00000002
        /*0030*/ 	.string	""
        /*0030*/ 	.string	"ptxas"
        /*0030*/ 	.string	"Cuda compilation tools, release 13.0, V13.0.88"
        /*0030*/ 	.string	"Build cuda_13.0.r13.0/compiler.36424714_0"
        /*0030*/ 	.string	"-arch sm_100 -m 64 "



//--------------------- .note.nv.cuinfo           --------------------------
	.section	.note.nv.cuinfo,"",@"SHT_NOTE"
	.sectionflags	@"SHF_NOTE_NV_CUINFO"
        /*0018*/ 	.short	0x0002
        /*001a*/ 	.short	0x0064
        /*001c*/ 	.short	0x0082
	.zero		2


//--------------------- .nv.info                  --------------------------
	.section	.nv.info,"",@"SHT_CUDA_INFO"
	.align	4


	//----- nvinfo : EIATTR_REGCOUNT
	.align		4
        /*0000*/ 	.byte	0x04, 0x2f
        /*0002*/ 	.short	(.L_41 - .L_40)
	.align		4
.L_40:
        /*0004*/ 	.word	index@(_ZN3cub18CUB_300001_SM_10006detail11EmptyKernelIvEEvv)
        /*0008*/ 	.word	0x00000004


	//----- nvinfo : EIATTR_FRAME_SIZE
	.align		4
.L_41:
        /*000c*/ 	.byte	0x04, 0x11
        /*000e*/ 	.short	(.L_43 - .L_42)
	.align		4
.L_42:
        /*0010*/ 	.word	index@(_ZN3cub18CUB_300001_SM_10006detail11EmptyKernelIvEEvv)
        /*0014*/ 	.word	0x00000000


	//----- nvinfo : EIATTR_REGCOUNT
	.align		4
.L_43:
        /*0018*/ 	.byte	0x04, 0x2f
        /*001a*/ 	.short	(.L_45 - .L_44)
	.align		4
.L_44:
        /*001c*/ 	.word	index@(_ZN6oscean17output_generation3gpu4cuda10meanKernelEPKfPfPii)
        /*0020*/ 	.word	0x00000013


	//----- nvinfo : EIATTR_FRAME_SIZE
	.align		4
.L_45:
        /*0024*/ 	.byte	0x04, 0x11
        /*0026*/ 	.short	(.L_47 - .L_46)
	.align		4
.L_46:
        /*0028*/ 	.word	index@(_ZN6oscean17output_generation3gpu4cuda10meanKernelEPKfPfPii)
        /*002c*/ 	.word	0x00000000


	//----- nvinfo : EIATTR_REGCOUNT
	.align		4
.L_47:
        /*0030*/ 	.byte	0x04, 0x2f
        /*0032*/ 	.short	(.L_49 - .L_48)
	.align		4
.L_48:
        /*0034*/ 	.word	index@(_ZN6oscean17output_generation3gpu4cuda12stdDevKernelEPKffPfPii)
        /*0038*/ 	.word	0x00000013


	//----- nvinfo : EIATTR_FRAME_SIZE
	.align		4
.L_49:
        /*003c*/ 	.byte	0x04, 0x11
        /*003e*/ 	.short	(.L_51 - .L_50)
	.align		4
.L_50:
        /*0040*/ 	.word	index@(_ZN6oscean17output_generation3gpu4cuda12stdDevKernelEPKffPfPii)
        /*0044*/ 	.word	0x00000000


	//----- nvinfo : EIATTR_REGCOUNT
	.align		4
.L_51:
        /*0048*/ 	.byte	0x04, 0x2f
        /*004a*/ 	.short	(.L_53 - .L_52)
	.align		4
.L_52:
        /*004c*/ 	.word	index@(_ZN6oscean17output_generation3gpu4cuda15histogramKernelEPKfPiffii)
        /*0050*/ 	.word	0x00000017


	//----- nvinfo : EIATTR_FRAME_SIZE
	.align		4
.L_53:
        /*0054*/ 	.byte	0x04, 0x11
        /*0056*/ 	.short	(.L_55 - .L_54)
	.align		4
.L_54:
        /*0058*/ 	.word	index@($__internal_1_$__cuda_sm3x_div_rn_noftz_f32_slowpath)
        /*005c*/ 	.word	0x00000000


	//----- nvinfo : EIATTR_FRAME_SIZE
	.align		4
.L_55:
        /*0060*/ 	.byte	0x04, 0x11
        /*0062*/ 	.short	(.L_57 - .L_56)
	.align		4
.L_56:
        /*0064*/ 	.word	index@(_ZN6oscean17output_generation3gpu4cuda15histogramKernelEPKfPiffii)
        /*0068*/ 	.word	0x00000000


	//----- nvinfo : EIATTR_REGCOUNT
	.align		4
.L_57:
        /*006c*/ 	.byte	0x04, 0x2f
        /*006e*/ 	.short	(.L_59 - .L_58)
	.align		4
.L_58:
        /*0070*/ 	.word	index@(_ZN6oscean17output_generation3gpu4cuda22percentileSelectKernelEPKfPfS4_ii)
        /*0074*/ 	.word	0x0000000d


	//----- nvinfo : EIATTR_FRAME_SIZE
	.align		4
.L_59:
        /*0078*/ 	.byte	0x04, 0x11
        /*007a*/ 	.short	(.L_61 - .L_60)
	.align		4
.L_60:
        /*007c*/ 	.word	index@($__internal_0_$__cuda_sm3x_div_rn_noftz_f32_slowpath)
        /*0080*/ 	.word	0x00000000


	//----- nvinfo : EIATTR_FRAME_SIZE
	.align		4
.L_61:
        /*0084*/ 	.byte	0x04, 0x11
        /*0086*/ 	.short	(.L_63 - .L_62)
	.align		4
.L_62:
        /*0088*/ 	.word	index@(_ZN6oscean17output_generation3gpu4cuda22percentileSelectKernelEPKfPfS4_ii)
        /*008c*/ 	.word	0x00000000


	//----- nvinfo : EIATTR_REGCOUNT
	.align		4
.L_63:
        /*0090*/ 	.byte	0x04, 0x2f
        /*0092*/ 	.short	(.L_65 - .L_64)
	.align		4
.L_64:
        /*0094*/ 	.word	index@(_ZN6oscean17output_generation3gpu4cuda22compactValidDataKernelEPKfPfPii)
        /*0098*/ 	.word	0x0000000a


	//----- nvinfo : EIATTR_FRAME_SIZE
	.align		4
.L_65:
        /*009c*/ 	.byte	0x04, 0x11
        /*009e*/ 	.short	(.L_67 - .L_66)
	.align		4
.L_66:
        /*00a0*/ 	.word	index@(_ZN6oscean17output_generation3gpu4cuda22compactValidDataKernelEPKfPfPii)
        /*00a4*/ 	.word	0x00000000


	//----- nvinfo : EIATTR_MIN_STACK_SIZE
	.align		4
.L_67:
        /*00a8*/ 	.byte	0x04, 0x12
        /*00aa*/ 	.short	(.L_69 - .L_68)
	.align		4
.L_68:
        /*00ac*/ 	.word	index@(_ZN6oscean17output_generation3gpu4cuda22compactValidDataKernelEPKfPfPii)
        /*00b0*/ 	.word	0x00000000


	//----- nvinfo : EIATTR_MIN_STACK_SIZE
	.align		4
.L_69:
        /*00b4*/ 	.byte	0x04, 0x12
        /*00b6*/ 	.short	(.L_71 - .L_70)
	.align		4
.L_70:
        /*00b8*/ 	.word	index@(_ZN6oscean17output_generation3gpu4cuda22percentileSelectKernelEPKfPfS4_ii)
        /*00bc*/ 	.word	0x00000000


	//----- nvinfo : EIATTR_MIN_STACK_SIZE
	.align		4
.L_71:
        /*00c0*/ 	.byte	0x04, 0x12
        /*00c2*/ 	.short	(.L_73 - .L_72)
	.align		4
.L_72:
        /*00c4*/ 	.word	index@(_ZN6oscean17output_generation3gpu4cuda15histogramKernelEPKfPiffii)
        /*00c8*/ 	.word	0x00000000


	//----- nvinfo : EIATTR_MIN_STACK_SIZE
	.align		4
.L_73:
        /*00cc*/ 	.byte	0x04, 0x12
        /*00ce*/ 	.short	(.L_75 - .L_74)
	.align		4
.L_74:
        /*00d0*/ 	.word	index@(_ZN6oscean17output_generation3gpu4cuda12stdDevKernelEPKffPfPii)
        /*00d4*/ 	.word	0x00000000


	//----- nvinfo : EIATTR_MIN_STACK_SIZE
	.align		4
.L_75:
        /*00d8*/ 	.byte	0x04, 0x12
        /*00da*/ 	.short	(.L_77 - .L_76)
	.align		4
.L_76:
        /*00dc*/ 	.word	index@(_ZN6oscean17output_generation3gpu4cuda10meanKernelEPKfPfPii)
        /*00e0*/ 	.word	0x00000000


	//----- nvinfo : EIATTR_MIN_STACK_SIZE
	.align		4
.L_77:
        /*00e4*/ 	.byte	0x04, 0x12
        /*00e6*/ 	.short	(.L_79 - .L_78)
	.align		4
.L_78:
        /*00e8*/ 	.word	index@(_ZN3cub18CUB_300001_SM_10006detail11EmptyKernelIvEEvv)
        /*00ec*/ 	.word	0x00000000
.L_79:


//--------------------- .nv.compat                --------------------------
	.section	.nv.compat,"",@"SHT_CUDA_COMPAT_INFO"
	.align	4
        /*0000*/ 	.byte	0x02, 0x09, 0x00, 0x00, 0x02, 0x02, 0x01, 0x00, 0x02, 0x05, 0x05, 0x00, 0x03, 0x07, 0x01, 0x01
        /*0010*/ 	.byte	0x02, 0x03, 0x00, 0x00, 0x02, 0x06, 0x01, 0x00, 0x04, 0x0b, 0x08, 0x00, 0x01, 0x00, 0x00, 0x00
        /*0020*/ 	.byte	0x00, 0x00, 0x00, 0x00


//--------------------- .nv.info._ZN6oscean17output_generation3gpu4cuda22compactValidDataKernelEPKfPfPii --------------------------
	.section	.nv.info._ZN6oscean17output_generation3gpu4cuda22compactValidDataKernelEPKfPfPii,"",@"SHT_CUDA_INFO"
	.sectionflags	@""
	.align	4


	//----- nvinfo : EIATTR_CUDA_API_VERSION
	.align		4
        /*0000*/ 	.byte	0x04, 0x37
        /*0002*/ 	.short	(.L_81 - .L_80)
.L_80:
        /*0004*/ 	.word	0x00000082


	//----- nvinfo : EIATTR_KPARAM_INFO
	.align		4
.L_81:
        /*0008*/ 	.byte	0x04, 0x17
        /*000a*/ 	.short	(.L_83 - .L_82)
.L_82:
        /*000c*/ 	.word	0x00000000
        /*0010*/ 	.short	0x0003
        /*0012*/ 	.short	0x0018
        /*0014*/ 	.byte	0x00, 0xf0, 0x11, 0x00


	//----- nvinfo : EIATTR_KPARAM_INFO
	.align		4
.L_83:
        /*0018*/ 	.byte	0x04, 0x17
        /*001a*/ 	.short	(.L_85 - .L_84)
.L_84:
        /*001c*/ 	.word	0x00000000
        /*0020*/ 	.short	0x0002
        /*0022*/ 	.short	0x0010
        /*0024*/ 	.byte	0x00, 0xf5, 0x21, 0x00


	//----- nvinfo : EIATTR_KPARAM_INFO
	.align		4
.L_85:
        /*0028*/ 	.byte	0x04, 0x17
        /*002a*/ 	.short	(.L_87 - .L_86)
.L_86:
        /*002c*/ 	.word	0x00000000
        /*0030*/ 	.short	0x0001
        /*0032*/ 	.short	0x0008
        /*0034*/ 	.byte	0x00, 0xf5, 0x21, 0x00


	//----- nvinfo : EIATTR_KPARAM_INFO
	.align		4
.L_87:
        /*0038*/ 	.byte	0x04, 0x17
        /*003a*/ 	.short	(.L_89 - .L_88)
.L_88:
        /*003c*/ 	.word	0x00000000
        /*0040*/ 	.short	0x0000
        /*0042*/ 	.short	0x0000
        /*0044*/ 	.byte	0x00, 0xf5, 0x21, 0x00


	//----- nvinfo : EIATTR_SPARSE_MMA_MASK
	.align		4
.L_89:
        /*0048*/ 	.byte	0x03, 0x50
        /*004a*/ 	.short	0x0000


	//----- nvinfo : EIATTR_MAXREG_COUNT
	.align		4
        /*004c*/ 	.byte	0x03, 0x1b
        /*004e*/ 	.short	0x00ff


	//----- nvinfo : EIATTR_MERCURY_ISA_VERSION
	.align		4
        /*0050*/ 	.byte	0x03, 0x5f
        /*0052*/ 	.short	0x0101


	//----- nvinfo : EIATTR_VRC_CTA_INIT_COUNT
	.align		4
        /*0054*/ 	.byte	0x02, 0x4a
	.zero		1
	.zero		1


	//----- nvinfo : EIATTR_EXIT_INSTR_OFFSETS
	.align		4
        /*0058*/ 	.byte	0x04, 0x1c
        /*005a*/ 	.short	(.L_91 - .L_90)


	//   ....[0]....
.L_90:
        /*005c*/ 	.word	0x00000070


	//   ....[1]....
        /*0060*/ 	.word	0x000000d0


	//   ....[2]....
        /*0064*/ 	.word	0x00000140


	//----- nvinfo : EIATTR_CBANK_PARAM_SIZE
	.align		4
.L_91:
        /*0068*/ 	.byte	0x03, 0x19
        /*006a*/ 	.short	0x001c


	//----- nvinfo : EIATTR_PARAM_CBANK
	.align		4
        /*006c*/ 	.byte	0x04, 0x0a
        /*006e*/ 	.short	(.L_93 - .L_92)
	.align		4
.L_92:
        /*0070*/ 	.word	index@(.nv.constant0._ZN6oscean17output_generation3gpu4cuda22compactValidDataKernelEPKfPfPii)
        /*0074*/ 	.short	0x0380
        /*0076*/ 	.short	0x001c


	//----- nvinfo : EIATTR_SW_WAR
	.align		4
.L_93:
        /*0078*/ 	.byte	0x04, 0x36
        /*007a*/ 	.short	(.L_95 - .L_94)
.L_94:
        /*007c*/ 	.word	0x00000008
.L_95:


//--------------------- .nv.info._ZN6oscean17output_generation3gpu4cuda22percentileSelectKernelEPKfPfS4_ii --------------------------
	.section	.nv.info._ZN6oscean17output_generation3gpu4cuda22percentileSelectKernelEPKfPfS4_ii,"",@"SHT_CUDA_INFO"
	.sectionflags	@""
	.align	4


	//----- nvinfo : EIATTR_CUDA_API_VERSION
	.align		4
        /*0000*/ 	.byte	0x04, 0x37
        /*0002*/ 	.short	(.L_97 - .L_96)
.L_96:
        /*0004*/ 	.word	0x00000082


	//----- nvinfo : EIATTR_KPARAM_INFO
	.align		4
.L_97:
        /*0008*/ 	.byte	0x04, 0x17
        /*000a*/ 	.short	(.L_99 - .L_98)
.L_98:
        /*000c*/ 	.word	0x00000000
        /*0010*/ 	.short	0x0004
        /*0012*/ 	.short	0x001c
        /*0014*/ 	.byte	0x00, 0xf0, 0x11, 0x00


	//----- nvinfo : EIATTR_KPARAM_INFO
	.align		4
.L_99:
        /*0018*/ 	.byte	0x04, 0x17
        /*001a*/ 	.short	(.L_101 - .L_100)
.L_100:
        /*001c*/ 	.word	0x00000000
        /*0020*/ 	.short	0x0003
        /*0022*/ 	.short	0x0018
        /*0024*/ 	.byte	0x00, 0xf0, 0x11, 0x00


	//----- nvinfo : EIATTR_KPARAM_INFO
	.align		4
.L_101:
        /*0028*/ 	.byte	0x04, 0x17
        /*002a*/ 	.short	(.L_103 - .L_102)
.L_102:
        /*002c*/ 	.word	0x00000000
        /*0030*/ 	.short	0x0002
        /*0032*/ 	.short	0x0010
        /*0034*/ 	.byte	0x00, 0xf5, 0x21, 0x00


	//----- nvinfo : EIATTR_KPARAM_INFO
	.align		4
.L_103:
        /*0038*/ 	.byte	0x04, 0x17
        /*003a*/ 	.short	(.L_105 - .L_104)
.L_104:
        /*003c*/ 	.word	0x00000000
        /*0040*/ 	.short	0x0001
        /*0042*/ 	.short	0x0008
        /*0044*/ 	.byte	0x00, 0xf5, 0x21, 0x00


	//----- nvinfo : EIATTR_KPARAM_INFO
	.align		4
.L_105:
        /*0048*/ 	.byte	0x04, 0x17
        /*004a*/ 	.short	(.L_107 - .L_106)
.L_106:
        /*004c*/ 	.word	0x00000000
        /*0050*/ 	.short	0x0000
        /*0052*/ 	.short	0x0000
        /*0054*/ 	.byte	0x00, 0xf5, 0x21, 0x00


	//----- nvinfo : EIATTR_SPARSE_MMA_MASK
	.align		4
.L_107:
        /*0058*/ 	.byte	0x03, 0x50
        /*005a*/ 	.short	0x0000


	//----- nvinfo : EIATTR_MAXREG_COUNT
	.align		4
        /*005c*/ 	.byte	0x03, 0x1b
        /*005e*/ 	.short	0x00ff


	//----- nvinfo : EIATTR_MERCURY_ISA_VERSION
	.align		4
        /*0060*/ 	.byte	0x03, 0x5f
        /*0062*/ 	.short	0x0101


	//----- nvinfo : EIATTR_VRC_CTA_INIT_COUNT
	.align		4
        /*0064*/ 	.byte	0x02, 0x4a
	.zero		1
	.zero		1


	//----- nvinfo : EIATTR_EXIT_INSTR_OFFSETS
	.align		4
        /*0068*/ 	.byte	0x04, 0x1c
        /*006a*/ 	.short	(.L_109 - .L_108)


	//   ....[0]....
.L_108:
        /*006c*/ 	.word	0x00000070


	//   ....[1]....
        /*0070*/ 	.word	0x00000260


	//----- nvinfo : EIATTR_CRS_STACK_SIZE
	.align		4
.L_109:
        /*0074*/ 	.byte	0x04, 0x1e
        /*0076*/ 	.short	(.L_111 - .L_110)
.L_110:
        /*0078*/ 	.word	0x00000000


	//----- nvinfo : EIATTR_CBANK_PARAM_SIZE
	.align		4
.L_111:
        /*007c*/ 	.byte	0x03, 0x19
        /*007e*/ 	.short	0x0020


	//----- nvinfo : EIATTR_PARAM_CBANK
	.align		4
        /*0080*/ 	.byte	0x04, 0x0a
        /*0082*/ 	.short	(.L_113 - .L_112)
	.align		4
.L_112:
        /*0084*/ 	.word	index@(.nv.constant0._ZN6oscean17output_generation3gpu4cuda22percentileSelectKernelEPKfPfS4_ii)
        /*0088*/ 	.short	0x0380
        /*008a*/ 	.short	0x0020


	//----- nvinfo : EIATTR_SW_WAR
	.align		4
.L_113:
        /*008c*/ 	.byte	0x04, 0x36
        /*008e*/ 	.short	(.L_115 - .L_114)
.L_114:
        /*0090*/ 	.word	0x00000008
.L_115:


//--------------------- .nv.info._ZN6oscean17output_generation3gpu4cuda15histogramKernelEPKfPiffii --------------------------
	.section	.nv.info._ZN6oscean17output_generation3gpu4cuda15histogramKernelEPKfPiffii,"",@"SHT_CUDA_INFO"
	.sectionflags	@""
	.align	4


	//----- nvinfo : EIATTR_CUDA_API_VERSION
	.align		4
        /*0000*/ 	.byte	0x04, 0x37
        /*0002*/ 	.short	(.L_117 - .L_116)
.L_116:
        /*0004*/ 	.word	0x00000082


	//----- nvinfo : EIATTR_KPARAM_INFO
	.align		4
.L_117:
        /*0008*/ 	.byte	0x04, 0x17
        /*000a*/ 	.short	(.L_119 - .L_118)
.L_118:
        /*000c*/ 	.word	0x00000000
        /*0010*/ 	.short	0x0005
        /*0012*/ 	.short	0x001c
        /*0014*/ 	.byte	0x00, 0xf0, 0x11, 0x00


	//----- nvinfo : EIATTR_KPARAM_INFO
	.align		4
.L_119:
        /*0018*/ 	.byte	0x04, 0x17
        /*001a*/ 	.short	(.L_121 - .L_120)
.L_120:
        /*001c*/ 	.word	0x00000000
        /*0020*/ 	.short	0x0004
        /*0022*/ 	.short	0x0018
        /*0024*/ 	.byte	0x00, 0xf0, 0x11, 0x00


	//----- nvinfo : EIATTR_KPARAM_INFO
	.align		4
.L_121:
        /*0028*/ 	.byte	0x04, 0x17
        /*002a*/ 	.short	(.L_123 - .L_122)
.L_122:
        /*002c*/ 	.word	0x00000000
        /*0030*/ 	.short	0x0003
        /*0032*/ 	.short	0x0014
        /*0034*/ 	.byte	0x00, 0xf0, 0x11, 0x00


	//----- nvinfo : EIATTR_KPARAM_INFO
	.align		4
.L_123:
        /*0038*/ 	.byte	0x04, 0x17
        /*003a*/ 	.short	(.L_125 - .L_124)
.L_124:
        /*003c*/ 	.word	0x00000000
        /*0040*/ 	.short	0x0002
        /*0042*/ 	.short	0x0010
        /*0044*/ 	.byte	0x00, 0xf0, 0x11, 0x00


	//----- nvinfo : EIATTR_KPARAM_INFO
	.align		4
.L_125:
        /*0048*/ 	.byte	0x04, 0x17
        /*004a*/ 	.short	(.L_127 - .L_126)
.L_126:
        /*004c*/ 	.word	0x00000000
        /*0050*/ 	.short	0x0001
        /*0052*/ 	.short	0x0008
        /*0054*/ 	.byte	0x00, 0xf5, 0x21, 0x00


	//----- nvinfo : EIATTR_KPARAM_INFO
	.align		4
.L_127:
        /*0058*/ 	.byte	0x04, 0x17
        /*005a*/ 	.short	(.L_129 - .L_128)
.L_128:
        /*005c*/ 	.word	0x00000000
        /*0060*/ 	.short	0x0000
        /*0062*/ 	.short	0x0000
        /*0064*/ 	.byte	0x00, 0xf5, 0x21, 0x00


	//----- nvinfo : EIATTR_SPARSE_MMA_MASK
	.align		4
.L_129:
        /*0068*/ 	.byte	0x03, 0x50
        /*006a*/ 	.short	0x0000


	//----- nvinfo : EIATTR_MAXREG_COUNT
	.align		4
        /*006c*/ 	.byte	0x03, 0x1b
        /*006e*/ 	.short	0x00ff


	//----- nvinfo : EIATTR_NUM_BARRIERS
	.align		4
        /*0070*/ 	.byte	0x02, 0x4c
        /*0072*/ 	.byte	0x01
	.zero		1


	//----- nvinfo : EIATTR_MERCURY_ISA_VERSION
	.align		4
        /*0074*/ 	.byte	0x03, 0x5f
        /*0076*/ 	.short	0x0101


	//----- nvinfo : EIATTR_VRC_CTA_INIT_COUNT
	.align		4
        /*0078*/ 	.byte	0x02, 0x4a
	.zero		1
	.zero		1


	//----- nvinfo : EIATTR_EXIT_INSTR_OFFSETS
	.align		4
        /*007c*/ 	.byte	0x04, 0x1c
        /*007e*/ 	.short	(.L_131 - .L_130)


	//   ....[0]....
.L_130:
        /*0080*/ 	.word	0x00000520


	//   ....[1]....
        /*0084*/ 	.word	0x000005e0


	//----- nvinfo : EIATTR_CRS_STACK_SIZE
	.align		4
.L_131:
        /*0088*/ 	.byte	0x04, 0x1e
        /*008a*/ 	.short	(.L_133 - .L_132)
.L_132:
        /*008c*/ 	.word	0x00000000


	//----- nvinfo : EIATTR_CBANK_PARAM_SIZE
	.align		4
.L_133:
        /*0090*/ 	.byte	0x03, 0x19
        /*0092*/ 	.short	0x0020


	//----- nvinfo : EIATTR_PARAM_CBANK
	.align		4
        /*0094*/ 	.byte	0x04, 0x0a
        /*0096*/ 	.short	(.L_135 - .L_134)
	.align		4
.L_134:
        /*0098*/ 	.word	index@(.nv.constant0._ZN6oscean17output_generation3gpu4cuda15histogramKernelEPKfPiffii)
        /*009c*/ 	.short	0x0380
        /*009e*/ 	.short	0x0020


	//----- nvinfo : EIATTR_SW_WAR
	.align		4
.L_135:
        /*00a0*/ 	.byte	0x04, 0x36
        /*00a2*/ 	.short	(.L_137 - .L_136)
.L_136:
        /*00a4*/ 	.word	0x00000008
.L_137:


//--------------------- .nv.info._ZN6oscean17output_generation3gpu4cuda12stdDevKernelEPKffPfPii --------------------------
	.section	.nv.info._ZN6oscean17output_generation3gpu4cuda12stdDevKernelEPKffPfPii,"",@"SHT_CUDA_INFO"
	.sectionflags	@""
	.align	4


	//----- nvinfo : EIATTR_CUDA_API_VERSION
	.align		4
        /*0000*/ 	.byte	0x04, 0x37
        /*0002*/ 	.short	(.L_139 - .L_138)
.L_138:
        /*0004*/ 	.word	0x00000082


	//----- nvinfo : EIATTR_KPARAM_INFO
	.align		4
.L_139:
        /*0008*/ 	.byte	0x04, 0x17
        /*000a*/ 	.short	(.L_141 - .L_140)
.L_140:
        /*000c*/ 	.word	0x00000000
        /*0010*/ 	.short	0x0004
        /*0012*/ 	.short	0x0020
        /*0014*/ 	.byte	0x00, 0xf0, 0x11, 0x00


	//----- nvinfo : EIATTR_KPARAM_INFO
	.align		4
.L_141:
        /*0018*/ 	.byte	0x04, 0x17
        /*001a*/ 	.short	(.L_143 - .L_142)
.L_142:
        /*001c*/ 	.word	0x00000000
        /*0020*/ 	.short	0x0003
        /*0022*/ 	.short	0x0018
        /*0024*/ 	.byte	0x00, 0xf5, 0x21, 0x00


	//----- nvinfo : EIATTR_KPARAM_INFO
	.align		4
.L_143:
        /*0028*/ 	.byte	0x04, 0x17
        /*002a*/ 	.short	(.L_145 - .L_144)
.L_144:
        /*002c*/ 	.word	0x00000000
        /*0030*/ 	.short	0x0002
        /*0032*/ 	.short	0x0010
        /*0034*/ 	.byte	0x00, 0xf5, 0x21, 0x00


	//----- nvinfo : EIATTR_KPARAM_INFO
	.align		4
.L_145:
        /*0038*/ 	.byte	0x04, 0x17
        /*003a*/ 	.short	(.L_147 - .L_146)
.L_146:
        /*003c*/ 	.word	0x00000000
        /*0040*/ 	.short	0x0001
        /*0042*/ 	.short	0x0008
        /*0044*/ 	.byte	0x00, 0xf0, 0x11, 0x00


	//----- nvinfo : EIATTR_KPARAM_INFO
	.align		4
.L_147:
        /*0048*/ 	.byte	0x04, 0x17
        /*004a*/ 	.short	(.L_149 - .L_148)
.L_148:
        /*004c*/ 	.word	0x00000000
        /*0050*/ 	.short	0x0000
        /*0052*/ 	.short	0x0000
        /*0054*/ 	.byte	0x00, 0xf5, 0x21, 0x00


	//----- nvinfo : EIATTR_SPARSE_MMA_MASK
	.align		4
.L_149:
        /*0058*/ 	.byte	0x03, 0x50
        /*005a*/ 	.short	0x0000


	//----- nvinfo : EIATTR_MAXREG_COUNT
	.align		4
        /*005c*/ 	.byte	0x03, 0x1b
        /*005e*/ 	.short	0x00ff


	//----- nvinfo : EIATTR_NUM_BARRIERS
	.align		4
        /*0060*/ 	.byte	0x02, 0x4c
        /*0062*/ 	.byte	0x01
	.zero		1


	//----- nvinfo : EIATTR_MERCURY_ISA_VERSION
	.align		4
        /*0064*/ 	.byte	0x03, 0x5f
        /*0066*/ 	.short	0x0101


	//----- nvinfo : EIATTR_VRC_CTA_INIT_COUNT
	.align		4
        /*0068*/ 	.byte	0x02, 0x4a
	.zero		1
	.zero		1


	//----- nvinfo : EIATTR_EXIT_INSTR_OFFSETS
	.align		4
        /*006c*/ 	.byte	0x04, 0x1c
        /*006e*/ 	.short	(.L_151 - .L_150)


	//   ....[0]....
.L_150:
        /*0070*/ 	.word	0x000003e0


	//   ....[1]....
        /*0074*/ 	.word	0x000004a0


	//----- nvinfo : EIATTR_CRS_STACK_SIZE
	.align		4
.L_151:
        /*0078*/ 	.byte	0x04, 0x1e
        /*007a*/ 	.short	(.L_153 - .L_152)
.L_152:
        /*007c*/ 	.word	0x00000000


	//----- nvinfo : EIATTR_CBANK_PARAM_SIZE
	.align		4
.L_153:
        /*0080*/ 	.byte	0x03, 0x19
        /*0082*/ 	.short	0x0024


	//----- nvinfo : EIATTR_PARAM_CBANK
	.align		4
        /*0084*/ 	.byte	0x04, 0x0a
        /*0086*/ 	.short	(.L_155 - .L_154)
	.align		4
.L_154:
        /*0088*/ 	.word	index@(.nv.constant0._ZN6oscean17output_generation3gpu4cuda12stdDevKernelEPKffPfPii)
        /*008c*/ 	.short	0x0380
        /*008e*/ 	.short	0x0024


	//----- nvinfo : EIATTR_SW_WAR
	.align		4
.L_155:
        /*0090*/ 	.byte	0x04, 0x36
        /*0092*/ 	.short	(.L_157 - .L_156)
.L_156:
        /*0094*/ 	.word	0x00000008
.L_157:


//--------------------- .nv.info._ZN6oscean17output_generation3gpu4cuda10meanKernelEPKfPfPii --------------------------
	.section	.nv.info._ZN6oscean17output_generation3gpu4cuda10meanKernelEPKfPfPii,"",@"SHT_CUDA_INFO"
	.sectionflags	@""
	.align	4


	//----- nvinfo : EIATTR_CUDA_API_VERSION
	.align		4
        /*0000*/ 	.byte	0x04, 0x37
        /*0002*/ 	.short	(.L_159 - .L_158)
.L_158:
        /*0004*/ 	.word	0x00000082


	//----- nvinfo : EIATTR_KPARAM_INFO
	.align		4
.L_159:
        /*0008*/ 	.byte	0x04, 0x17
        /*000a*/ 	.short	(.L_161 - .L_160)
.L_160:
        /*000c*/ 	.word	0x00000000
        /*0010*/ 	.short	0x0003
        /*0012*/ 	.short	0x0018
        /*0014*/ 	.byte	0x00, 0xf0, 0x11, 0x00


	//----- nvinfo : EIATTR_KPARAM_INFO
	.align		4
.L_161:
        /*0018*/ 	.byte	0x04, 0x17
        /*001a*/ 	.short	(.L_163 - .L_162)
.L_162:
        /*001c*/ 	.word	0x00000000
        /*0020*/ 	.short	0x0002
        /*0022*/ 	.short	0x0010
        /*0024*/ 	.byte	0x00, 0xf5, 0x21, 0x00


	//----- nvinfo : EIATTR_KPARAM_INFO
	.align		4
.L_163:
        /*0028*/ 	.byte	0x04, 0x17
        /*002a*/ 	.short	(.L_165 - .L_164)
.L_164:
        /*002c*/ 	.word	0x00000000
        /*0030*/ 	.short	0x0001
        /*0032*/ 	.short	0x0008
        /*0034*/ 	.byte	0x00, 0xf5, 0x21, 0x00


	//----- nvinfo : EIATTR_KPARAM_INFO
	.align		4
.L_165:
        /*0038*/ 	.byte	0x04, 0x17
        /*003a*/ 	.short	(.L_167 - .L_166)
.L_166:
        /*003c*/ 	.word	0x00000000
        /*0040*/ 	.short	0x0000
        /*0042*/ 	.short	0x0000
        /*0044*/ 	.byte	0x00, 0xf5, 0x21, 0x00


	//----- nvinfo : EIATTR_SPARSE_MMA_MASK
	.align		4
.L_167:
        /*0048*/ 	.byte	0x03, 0x50
        /*004a*/ 	.short	0x0000


	//----- nvinfo : EIATTR_MAXREG_COUNT
	.align		4
        /*004c*/ 	.byte	0x03, 0x1b
        /*004e*/ 	.short	0x00ff


	//----- nvinfo : EIATTR_NUM_BARRIERS
	.align		4
        /*0050*/ 	.byte	0x02, 0x4c
        /*0052*/ 	.byte	0x01
	.zero		1


	//----- nvinfo : EIATTR_MERCURY_ISA_VERSION
	.align		4
        /*0054*/ 	.byte	0x03, 0x5f
        /*0056*/ 	.short	0x0101


	//----- nvinfo : EIATTR_VRC_CTA_INIT_COUNT
	.align		4
        /*0058*/ 	.byte	0x02, 0x4a
	.zero		1
	.zero		1


	//----- nvinfo : EIATTR_EXIT_INSTR_OFFSETS
	.align		4
        /*005c*/ 	.byte	0x04, 0x1c
        /*005e*/ 	.short	(.L_169 - .L_168)


	//   ....[0]....
.L_168:
        /*0060*/ 	.word	0x000003b0


	//   ....[1]....
        /*0064*/ 	.word	0x00000470


	//----- nvinfo : EIATTR_CRS_STACK_SIZE
	.align		4
.L_169:
        /*0068*/ 	.byte	0x04, 0x1e
        /*006a*/ 	.short	(.L_171 - .L_170)
.L_170:
        /*006c*/ 	.word	0x00000000


	//----- nvinfo : EIATTR_CBANK_PARAM_SIZE
	.align		4
.L_171:
        /*0070*/ 	.byte	0x03, 0x19
        /*0072*/ 	.short	0x001c


	//----- nvinfo : EIATTR_PARAM_CBANK
	.align		4
        /*0074*/ 	.byte	0x04, 0x0a
        /*0076*/ 	.short	(.L_173 - .L_172)
	.align		4
.L_172:
        /*0078*/ 	.word	index@(.nv.constant0._ZN6oscean17output_generation3gpu4cuda10meanKernelEPKfPfPii)
        /*007c*/ 	.short	0x0380
        /*007e*/ 	.short	0x001c


	//----- nvinfo : EIATTR_SW_WAR
	.align		4
.L_173:
        /*0080*/ 	.byte	0x04, 0x36
        /*0082*/ 	.short	(.L_175 - .L_174)
.L_174:
        /*0084*/ 	.word	0x00000008
.L_175:


//--------------------- .nv.info._ZN3cub18CUB_300001_SM_10006detail11EmptyKernelIvEEvv --------------------------
	.section	.nv.info._ZN3cub18CUB_300001_SM_10006detail11EmptyKernelIvEEvv,"",@"SHT_CUDA_INFO"
	.sectionflags	@""
	.align	4


	//----- nvinfo : EIATTR_CUDA_API_VERSION
	.align		4
        /*0000*/ 	.byte	0x04, 0x37
        /*0002*/ 	.short	(.L_177 - .L_176)
.L_176:
        /*0004*/ 	.word	0x00000082


	//----- nvinfo : EIATTR_SPARSE_MMA_MASK
	.align		4
.L_177:
        /*0008*/ 	.byte	0x03, 0x50
        /*000a*/ 	.short	0x0000


	//----- nvinfo : EIATTR_MAXREG_COUNT
	.align		4
        /*000c*/ 	.byte	0x03, 0x1b
        /*000e*/ 	.short	0x00ff


	//----- nvinfo : EIATTR_MERCURY_ISA_VERSION
	.align		4
        /*0010*/ 	.byte	0x03, 0x5f
        /*0012*/ 	.short	0x0101


	//----- nvinfo : EIATTR_VRC_CTA_INIT_COUNT
	.align		4
        /*0014*/ 	.byte	0x02, 0x4a
	.zero		1
	.zero		1


	//----- nvinfo : EIATTR_EXIT_INSTR_OFFSETS
	.align		4
        /*0018*/ 	.byte	0x04, 0x1c
        /*001a*/ 	.short	(.L_179 - .L_178)


	//   ....[0]....
.L_178:
        /*001c*/ 	.word	0x00000010


	//----- nvinfo : EIATTR_SW_WAR
	.align		4
.L_179:
        /*0020*/ 	.byte	0x04, 0x36
        /*0022*/ 	.short	(.L_181 - .L_180)
.L_180:
        /*0024*/ 	.word	0x00000008
.L_181:


//--------------------- .nv.callgraph             --------------------------
	.section	.nv.callgraph,"",@"SHT_CUDA_CALLGRAPH"
	.align	4
	.sectionentsize	8
	.align		4
        /*0000*/ 	.word	0x00000000
	.align		4
        /*0004*/ 	.word	0xffffffff
	.align		4
        /*0008*/ 	.word	0x00000000
	.align		4
        /*000c*/ 	.word	0xfffffffe
	.align		4
        /*0010*/ 	.word	0x00000000
	.align		4
        /*0014*/ 	.word	0xfffffffd
	.align		4
        /*0018*/ 	.word	0x00000000
	.align		4
        /*001c*/ 	.word	0xfffffffc


//--------------------- .nv.constant4             --------------------------
	.section	.nv.constant4,"a",@progbits
	.align	8
	.align		8
.nv.constant4:
        /*0000*/ 	.dword	_ZN34_INTERNAL_0d5ffa2e_4_k_cu_facc646d4cuda3std3__45__cpo5beginE
	.align		8
        /*0008*/ 	.dword	_ZN34_INTERNAL_0d5ffa2e_4_k_cu_facc646d4cuda3std3__45__cpo3endE
	.align		8
        /*0010*/ 	.dword	_ZN34_INTERNAL_0d5ffa2e_4_k_cu_facc646d4cuda3std3__45__cpo6cbeginE
	.align		8
        /*0018*/ 	.dword	_ZN34_INTERNAL_0d5ffa2e_4_k_cu_facc646d4cuda3std3__45__cpo4cendE
	.align		8
        /*0020*/ 	.dword	_ZN34_INTERNAL_0d5ffa2e_4_k_cu_facc646d4cuda3std3__45__cpo6rbeginE
	.align		8
        /*0028*/ 	.dword	_ZN34_INTERNAL_0d5ffa2e_4_k_cu_facc646d4cuda3std3__45__cpo4rendE
	.align		8
        /*0030*/ 	.dword	_ZN34_INTERNAL_0d5ffa2e_4_k_cu_facc646d4cuda3std3__45__cpo7crbeginE
	.align		8
        /*0038*/ 	.dword	_ZN34_INTERNAL_0d5ffa2e_4_k_cu_facc646d4cuda3std3__45__cpo5crendE
	.align		8
        /*0040*/ 	.dword	_ZN34_INTERNAL_0d5ffa2e_4_k_cu_facc646d4cuda3std3__436_GLOBAL__N__0d5ffa2e_4_k_cu_facc646d6ignoreE
	.align		8
        /*0048*/ 	.dword	_ZN34_INTERNAL_0d5ffa2e_4_k_cu_facc646d4cuda3std3__419piecewise_constructE
	.align		8
        /*0050*/ 	.dword	_ZN34_INTERNAL_0d5ffa2e_4_k_cu_facc646d4cuda3std3__48in_placeE
	.align		8
        /*0058*/ 	.dword	_ZN34_INTERNAL_0d5ffa2e_4_k_cu_facc646d4cuda3std3__420unreachable_sentinelE
	.align		8
        /*0060*/ 	.dword	_ZN34_INTERNAL_0d5ffa2e_4_k_cu_facc646d4cuda3std3__47nulloptE
	.align		8
        /*0068*/ 	.dword	_ZN34_INTERNAL_0d5ffa2e_4_k_cu_facc646d4cuda3std3__48unexpectE
	.align		8
        /*0070*/ 	.dword	_ZN34_INTERNAL_0d5ffa2e_4_k_cu_facc646d4cuda3std6ranges3__45__cpo4swapE
	.align		8
        /*0078*/ 	.dword	_ZN34_INTERNAL_0d5ffa2e_4_k_cu_facc646d4cuda3std6ranges3__45__cpo9iter_moveE
	.align		8
        /*0080*/ 	.dword	_ZN34_INTERNAL_0d5ffa2e_4_k_cu_facc646d4cuda3std6ranges3__45__cpo5beginE
	.align		8
        /*0088*/ 	.dword	_ZN34_INTERNAL_0d5ffa2e_4_k_cu_facc646d4cuda3std6ranges3__45__cpo3endE
	.align		8
        /*0090*/ 	.dword	_ZN34_INTERNAL_0d5ffa2e_4_k_cu_facc646d4cuda3std6ranges3__45__cpo6cbeginE
	.align		8
        /*0098*/ 	.dword	_ZN34_INTERNAL_0d5ffa2e_4_k_cu_facc646d4cuda3std6ranges3__45__cpo4cendE
	.align		8
        /*00a0*/ 	.dword	_ZN34_INTERNAL_0d5ffa2e_4_k_cu_facc646d4cuda3std6ranges3__45__cpo7advanceE
	.align		8
        /*00a8*/ 	.dword	_ZN34_INTERNAL_0d5ffa2e_4_k_cu_facc646d4cuda3std6ranges3__45__cpo9iter_swapE
	.align		8
        /*00b0*/ 	.dword	_ZN34_INTERNAL_0d5ffa2e_4_k_cu_facc646d4cuda3std6ranges3__45__cpo4nextE
	.align		8
        /*00b8*/ 	.dword	_ZN34_INTERNAL_0d5ffa2e_4_k_cu_facc646d4cuda3std6ranges3__45__cpo4prevE
	.align		8
        /*00c0*/ 	.dword	_ZN34_INTERNAL_0d5ffa2e_4_k_cu_facc646d4cuda3std6ranges3__45__cpo4dataE
	.align		8
        /*00c8*/ 	.dword	_ZN34_INTERNAL_0d5ffa2e_4_k_cu_facc646d4cuda3std6ranges3__45__cpo5cdataE
	.align		8
        /*00d0*/ 	.dword	_ZN34_INTERNAL_0d5ffa2e_4_k_cu_facc646d4cuda3std6ranges3__45__cpo4sizeE
	.align		8
        /*00d8*/ 	.dword	_ZN34_INTERNAL_0d5ffa2e_4_k_cu_facc646d4cuda3std6ranges3__45__cpo5ssizeE
	.align		8
        /*00e0*/ 	.dword	_ZN34_INTERNAL_0d5ffa2e_4_k_cu_facc646d4cuda3std6ranges3__45__cpo8distanceE
	.align		8
        /*00e8*/ 	.dword	_ZN34_INTERNAL_0d5ffa2e_4_k_cu_facc646d6thrust24THRUST_300001_SM_1000_NS6system6detail10sequential3seqE
	.align		8
        /*00f0*/ 	.dword	_ZN34_INTERNAL_0d5ffa2e_4_k_cu_facc646d6thrust24THRUST_300001_SM_1000_NS12placeholders2_1E
	.align		8
        /*00f8*/ 	.dword	_ZN34_INTERNAL_0d5ffa2e_4_k_cu_facc646d6thrust24THRUST_300001_SM_1000_NS12placeholders2_2E
	.align		8
        /*0100*/ 	.dword	_ZN34_INTERNAL_0d5ffa2e_4_k_cu_facc646d6thrust24THRUST_300001_SM_1000_NS12placeholders2_3E
	.align		8
        /*0108*/ 	.dword	_ZN34_INTERNAL_0d5ffa2e_4_k_cu_facc646d6thrust24THRUST_300001_SM_1000_NS12placeholders2_4E
	.align		8
        /*0110*/ 	.dword	_ZN34_INTERNAL_0d5ffa2e_4_k_cu_facc646d6thrust24THRUST_300001_SM_1000_NS12placeholders2_5E
	.align		8
        /*0118*/ 	.dword	_ZN34_INTERNAL_0d5ffa2e_4_k_cu_facc646d6thrust24THRUST_300001_SM_1000_NS12placeholders2_6E
	.align		8
        /*0120*/ 	.dword	_ZN34_INTERNAL_0d5ffa2e_4_k_cu_facc646d6thrust24THRUST_300001_SM_1000_NS12placeholders2_7E
	.align		8
        /*0128*/ 	.dword	_ZN34_INTERNAL_0d5ffa2e_4_k_cu_facc646d6thrust24THRUST_300001_SM_1000_NS12placeholders2_8E
	.align		8
        /*0130*/ 	.dword	_ZN34_INTERNAL_0d5ffa2e_4_k_cu_facc646d6thrust24THRUST_300001_SM_1000_NS12placeholders2_9E
	.align		8
        /*0138*/ 	.dword	_ZN34_INTERNAL_0d5ffa2e_4_k_cu_facc646d6thrust24THRUST_300001_SM_1000_NS12placeholders3_10E


//--------------------- .text._ZN6oscean17output_generation3gpu4cuda22compactValidDataKernelEPKfPfPii --------------------------
	.section	.text._ZN6oscean17output_generation3gpu4cuda22compactValidDataKernelEPKfPfPii,"ax",@progbits
	.align	128
        .global         _ZN6oscean17output_generation3gpu4cuda22compactValidDataKernelEPKfPfPii
        .type           _ZN6oscean17output_generation3gpu4cuda22compactValidDataKernelEPKfPfPii,@function
        .size           _ZN6oscean17output_generation3gpu4cuda22compactValidDataKernelEPKfPfPii,(.L_x_57 - _ZN6oscean17output_generation3gpu4cuda22compactValidDataKernelEPKfPfPii)
        .other          _ZN6oscean17output_generation3gpu4cuda22compactValidDataKernelEPKfPfPii,@"STO_CUDA_ENTRY STV_DEFAULT"
_ZN6oscean17output_generation3gpu4cuda22compactValidDataKernelEPKfPfPii:
.text._ZN6oscean17output_generation3gpu4cuda22compactValidDataKernelEPKfPfPii:
[----:B------:R-:W-:Y:S01]  /*0000*/  LDC R1, c[0x0][0x37c] ;  /* 0x0000df00ff017b82 */ /* 0x000fe20000000800 */
[----:B------:R-:W0:Y:S07]  /*0010*/  S2R R0, SR_TID.X ;  /* 0x0000000000007919 */ /* 0x000e2e0000002100 */
[----:B------:R-:W0:Y:S01]  /*0020*/  S2UR UR4, SR_CTAID.X ;  /* 0x00000000000479c3 */ /* 0x000e220000002500 */
[----:B------:R-:W1:Y:S07]  /*0030*/  LDCU UR5, c[0x0][0x398] ;  /* 0x00007300ff0577ac */ /* 0x000e6e0008000800 */
[----:B------:R-:W0:Y:S02]  /*0040*/  LDC R5, c[0x0][0x360] ;  /* 0x0000d800ff057b82 */ /* 0x000e240000000800 */
[----:B0-----:R-:W-:-:S05]  /*0050*/  IMAD R5, R5, UR4, R0 ;  /* 0x0000000405057c24 */ /* 0x001fca000f8e0200 */
[----:B-1----:R-:W-:-:S13]  /*0060*/  ISETP.GE.AND P0, PT, R5, UR5, PT ;  /* 0x0000000505007c0c */ /* 0x002fda000bf06270 */
[----:B------:R-:W-:Y:S05]  /*0070*/  @P0 EXIT ;  /* 0x000000000000094d */ /* 0x000fea0003800000 */
[----:B------:R-:W0:Y:S01]  /*0080*/  LDC.64 R2, c[0x0][0x380] ;  /* 0x0000e000ff027b82 */ /* 0x000e220000000a00 */
[----:B------:R-:W1:Y:S01]  /*0090*/  LDCU.64 UR4, c[0x0][0x358] ;  /* 0x00006b00ff0477ac */ /* 0x000e620008000a00 */
[----:B0-----:R-:W-:-:S05]  /*00a0*/  IMAD.WIDE R2, R5, 0x4, R2 ;  /* 0x0000000405027825 */ /* 0x001fca00078e0202 */
[----:B-1----:R-:W2:Y:S02]  /*00b0*/  LDG.E R7, desc[UR4][R2.64] ;  /* 0x0000000402077981 */ /* 0x002ea4000c1e1900 */
[----:B--2---:R-:W-:-:S13]  /*00c0*/  FSETP.NAN.AND P0, PT, |R7|, |R7|, PT ;  /* 0x400000070700720b */ /* 0x004fda0003f08200 */
[----:B------:R-:W-:Y:S05]  /*00d0*/  @P0 EXIT ;  /* 0x000000000000094d */ /* 0x000fea0003800000 */
[----:B------:R-:W0:Y:S02]  /*00e0*/  LDC.64 R2, c[0x0][0x390] ;  /* 0x0000e400ff027b82 */ /* 0x000e240000000a00 */
[----:B0-----:R-:W-:-:S06]  /*00f0*/  IMAD.WIDE R2, R5, 0x4, R2 ;  /* 0x0000000405027825 */ /* 0x001fcc00078e0202 */
[----:B------:R-:W0:Y:S01]  /*0100*/  LDC.64 R4, c[0x0][0x388] ;  /* 0x0000e200ff047b82 */ /* 0x000e220000000a00 */
[----:B------:R-:W0:Y:S02]  /*0110*/  LDG.E R3, desc[UR4][R2.64] ;  /* 0x0000000402037981 */ /* 0x000e24000c1e1900 */
[----:B0-----:R-:W-:-:S05]  /*0120*/  IMAD.WIDE R4, R3, 0x4, R4 ;  /* 0x0000000403047825 */ /* 0x001fca00078e0204 */
[----:B------:R-:W-:Y:S01]  /*0130*/  STG.E desc[UR4][R4.64], R7 ;  /* 0x0000000704007986 */ /* 0x000fe2000c101904 */
[----:B------:R-:W-:Y:S05]  /*0140*/  EXIT ;  /* 0x000000000000794d */ /* 0x000fea0003800000 */
.L_x_0:
[----:B------:R-:W-:-:S00]  /*0150*/  BRA `(.L_x_0) ;  /* 0xfffffffc00fc7947 */ /* 0x000fc0000383ffff */
[----:B------:R-:W-:-:S00]  /*0160*/  NOP ;  /* 0x0000000000007918 */ /* 0x000fc00000000000 */
        /* <DEDUP_REMOVED lines=9> */
.L_x_57:


//--------------------- .text._ZN6oscean17output_generation3gpu4cuda22percentileSelectKernelEPKfPfS4_ii --------------------------
	.section	.text._ZN6oscean17output_generation3gpu4cuda22percentileSelectKernelEPKfPfS4_ii,"ax",@progbits
	.align	128
        .global         _ZN6oscean17output_generation3gpu4cuda22percentileSelectKernelEPKfPfS4_ii
        .type           _ZN6oscean17output_generation3gpu4cuda22percentileSelectKernelEPKfPfS4_ii,@function
        .size           _ZN6oscean17output_generation3gpu4cuda22percentileSelectKernelEPKfPfS4_ii,(.L_x_55 - _ZN6oscean17output_generation3gpu4cuda22percentileSelectKernelEPKfPfS4_ii)
        .other          _ZN6oscean17output_generation3gpu4cuda22percentileSelectKernelEPKfPfS4_ii,@"STO_CUDA_ENTRY STV_DEFAULT"
_ZN6oscean17output_generation3gpu4cuda22percentileSelectKernelEPKfPfS4_ii:
.text._ZN6oscean17output_generation3gpu4cuda22percentileSelectKernelEPKfPfS4_ii:
        /* <DEDUP_REMOVED lines=10> */
[----:B------:R-:W2:Y:S01]  /*00a0*/  LDCU UR4, c[0x0][0x39c] ;  /* 0x00007380ff0477ac */ /* 0x000ea20008000800 */
[----:B0-----:R-:W-:-:S05]  /*00b0*/  IMAD.WIDE R4, R2, 0x4, R4 ;  /* 0x0000000402047825 */ /* 0x001fca00078e0204 */
[----:B-1----:R-:W3:Y:S01]  /*00c0*/  LDG.E R0, desc[UR6][R4.64] ;  /* 0x0000000604007981 */ /* 0x002ee2000c1e1900 */
[----:B--2---:R-:W-:Y:S01]  /*00d0*/  UIADD3 UR4, UPT, UPT, UR4, -0x1, URZ ;  /* 0xffffffff04047890 */ /* 0x004fe2000fffe0ff */
[----:B------:R-:W-:Y:S01]  /*00e0*/  IMAD.MOV.U32 R7, RZ, RZ, 0x3c23d70a ;  /* 0x3c23d70aff077424 */ /* 0x000fe200078e00ff */
[----:B------:R-:W-:Y:S01]  /*00f0*/  BSSY.RECONVERGENT B1, `(.L_x_1) ;  /* 0x000000d000017945 */ /* 0x000fe20003800200 */
[----:B------:R-:W-:-:S03]  /*0100*/  IMAD.MOV.U32 R6, RZ, RZ, 0x42c80000 ;  /* 0x42c80000ff067424 */ /* 0x000fc600078e00ff */
[----:B------:R-:W-:Y:S01]  /*0110*/  I2FP.F32.S32 R3, UR4 ;  /* 0x0000000400037c45 */ /* 0x000fe20008201400 */
[----:B------:R-:W-:-:S04]  /*0120*/  FFMA R6, R7, -R6, 1 ;  /* 0x3f80000007067423 */ /* 0x000fc80000000806 */
[----:B---3--:R-:W-:Y:S01]  /*0130*/  FMUL R0, R0, R3 ;  /* 0x0000000300007220 */ /* 0x008fe20000400000 */
[----:B------:R-:W-:-:S03]  /*0140*/  FFMA R3, R6, R7, 0.0099999997764825820923 ;  /* 0x3c23d70a06037423 */ /* 0x000fc60000000007 */
[----:B------:R-:W0:Y:S01]  /*0150*/  FCHK P0, R0, 100 ;  /* 0x42c8000000007902 */ /* 0x000e220000000000 */
[----:B------:R-:W-:-:S04]  /*0160*/  FFMA R6, R0, R3, RZ ;  /* 0x0000000300067223 */ /* 0x000fc800000000ff */
[----:B------:R-:W-:-:S04]  /*0170*/  FFMA R4, R6, -100, R0 ;  /* 0xc2c8000006047823 */ /* 0x000fc80000000000 */
[----:B------:R-:W-:Y:S01]  /*0180*/  FFMA R8, R3, R4, R6 ;  /* 0x0000000403087223 */ /* 0x000fe20000000006 */
[----:B0-----:R-:W-:Y:S06]  /*0190*/  @!P0 BRA `(.L_x_2) ;  /* 0x0000000000088947 */ /* 0x001fec0003800000 */
[----:B------:R-:W-:-:S07]  /*01a0*/  MOV R4, 0x1c0 ;  /* 0x000001c000047802 */ /* 0x000fce0000000f00 */
[----:B------:R-:W-:Y:S05]  /*01b0*/  CALL.REL.NOINC `($__internal_0_$__cuda_sm3x_div_rn_noftz_f32_slowpath) ;  /* 0x00000000002c7944 */ /* 0x000fea0003c00000 */
.L_x_2:
[----:B------:R-:W-:Y:S05]  /*01c0*/  BSYNC.RECONVERGENT B1 ;  /* 0x0000000000017941 */ /* 0x000fea0003800200 */
.L_x_1:
[----:B------:R-:W0:Y:S01]  /*01d0*/  F2I.TRUNC.NTZ R8, R8 ;  /* 0x0000000800087305 */ /* 0x000e22000020f100 */
[----:B------:R-:W1:Y:S08]  /*01e0*/  LDC.64 R4, c[0x0][0x380] ;  /* 0x0000e000ff047b82 */ /* 0x000e700000000a00 */
[----:B------:R-:W2:Y:S01]  /*01f0*/  LDC.64 R6, c[0x0][0x388] ;  /* 0x0000e200ff067b82 */ /* 0x000ea20000000a00 */
[----:B0-----:R-:W-:-:S04]  /*0200*/  VIMNMX R0, PT, PT, RZ, R8, !PT ;  /* 0x00000008ff007248 */ /* 0x001fc80007fe0100 */
[----:B------:R-:W-:-:S05]  /*0210*/  VIMNMX R3, PT, PT, R0, UR4, PT ;  /* 0x0000000400037c48 */ /* 0x000fca000bfe0100 */
[----:B-1----:R-:W-:-:S06]  /*0220*/  IMAD.WIDE R4, R3, 0x4, R4 ;  /* 0x0000000403047825 */ /* 0x002fcc00078e0204 */
[----:B------:R-:W3:Y:S01]  /*0230*/  LDG.E R5, desc[UR6][R4.64] ;  /* 0x0000000604057981 */ /* 0x000ee2000c1e1900 */
[----:B--2---:R-:W-:-:S05]  /*0240*/  IMAD.WIDE R2, R2, 0x4, R6 ;  /* 0x0000000402027825 */ /* 0x004fca00078e0206 */
[----:B---3--:R-:W-:Y:S01]  /*0250*/  STG.E desc[UR6][R2.64], R5 ;  /* 0x0000000502007986 */ /* 0x008fe2000c101906 */
[----:B------:R-:W-:Y:S05]  /*0260*/  EXIT ;  /* 0x000000000000794d */ /* 0x000fea0003800000 */
        .weak           $__internal_0_$__cuda_sm3x_div_rn_noftz_f32_slowpath
        .type           $__internal_0_$__cuda_sm3x_div_rn_noftz_f32_slowpath,@function
        .size           $__internal_0_$__cuda_sm3x_div_rn_noftz_f32_slowpath,(.L_x_55 - $__internal_0_$__cuda_sm3x_div_rn_noftz_f32_slowpath)
$__internal_0_$__cuda_sm3x_div_rn_noftz_f32_slowpath:
[--C-:B------:R-:W-:Y:S01]  /*0270*/  SHF.R.U32.HI R3, RZ, 0x17, R0.reuse ;  /* 0x00000017ff037819 */ /* 0x100fe20000011600 */
[----:B------:R-:W-:Y:S04]  /*0280*/  BSSY.RECONVERGENT B0, `(.L_x_3) ;  /* 0x000005c000007945 */ /* 0x000fe80003800200 */
[----:B------:R-:W-:Y:S01]  /*0290*/  BSSY.RELIABLE B2, `(.L_x_4) ;  /* 0x000001a000027945 */ /* 0x000fe20003800100 */
[----:B------:R-:W-:Y:S01]  /*02a0*/  IMAD.MOV.U32 R5, RZ, RZ, R0 ;  /* 0x000000ffff057224 */ /* 0x000fe200078e0000 */
[----:B------:R-:W-:-:S05]  /*02b0*/  LOP3.LUT R3, R3, 0xff, RZ, 0xc0, !PT ;  /* 0x000000ff03037812 */ /* 0x000fca00078ec0ff */
[----:B------:R-:W-:-:S05]  /*02c0*/  VIADD R7, R3, 0xffffffff ;  /* 0xffffffff03077836 */ /* 0x000fca0000000000 */
[----:B------:R-:W-:-:S13]  /*02d0*/  ISETP.GT.U32.OR P0, PT, R7, 0xfd, !PT ;  /* 0x000000fd0700780c */ /* 0x000fda0007f04470 */
[----:B------:R-:W-:Y:S01]  /*02e0*/  @!P0 IMAD.MOV.U32 R6, RZ, RZ, RZ ;  /* 0x000000ffff068224 */ /* 0x000fe200078e00ff */
[----:B------:R-:W-:Y:S06]  /*02f0*/  @!P0 BRA `(.L_x_5) ;  /* 0x00000000004c8947 */ /* 0x000fec0003800000 */
[----:B------:R-:W-:-:S13]  /*0300*/  FSETP.GTU.FTZ.AND P0, PT, |R0|, +INF , PT ;  /* 0x7f8000000000780b */ /* 0x000fda0003f1c200 */
[----:B------:R-:W-:Y:S05]  /*0310*/  @P0 BREAK.RELIABLE B2 ;  /* 0x0000000000020942 */ /* 0x000fea0003800100 */
[----:B------:R-:W-:Y:S05]  /*0320*/  @P0 BRA `(.L_x_6) ;  /* 0x0000000400400947 */ /* 0x000fea0003800000 */
[----:B------:R-:W-:-:S05]  /*0330*/  IMAD.MOV.U32 R6, RZ, RZ, 0x42c80000 ;  /* 0x42c80000ff067424 */ /* 0x000fca00078e00ff */
[----:B------:R-:W-:-:S13]  /*0340*/  LOP3.LUT P0, RZ, R6, 0x7fffffff, R5, 0xc8, !PT ;  /* 0x7fffffff06ff7812 */ /* 0x000fda000780c805 */
[----:B------:R-:W-:Y:S05]  /*0350*/  @!P0 BREAK.RELIABLE B2 ;  /* 0x0000000000028942 */ /* 0x000fea0003800100 */
[----:B------:R-:W-:Y:S05]  /*0360*/  @!P0 BRA `(.L_x_7) ;  /* 0x0000000400288947 */ /* 0x000fea0003800000 */
[----:B------:R-:W-:-:S13]  /*0370*/  LOP3.LUT P0, RZ, R5, 0x7fffffff, RZ, 0xc0, !PT ;  /* 0x7fffffff05ff7812 */ /* 0x000fda000780c0ff */
[----:B------:R-:W-:Y:S05]  /*0380*/  @!P0 BREAK.RELIABLE B2 ;  /* 0x0000000000028942 */ /* 0x000fea0003800100 */
[----:B------:R-:W-:Y:S05]  /*0390*/  @!P0 BRA `(.L_x_8) ;  /* 0x0000000400148947 */ /* 0x000fea0003800000 */
[----:B------:R-:W-:Y:S02]  /*03a0*/  FSETP.NEU.FTZ.AND P0, PT, |R0|, +INF , PT ;  /* 0x7f8000000000780b */ /* 0x000fe40003f1d200 */
[----:B------:R-:W-:-:S04]  /*03b0*/  LOP3.LUT P1, RZ, R6, 0x7fffffff, RZ, 0xc0, !PT ;  /* 0x7fffffff06ff7812 */ /* 0x000fc8000782c0ff */
[----:B------:R-:W-:-:S13]  /*03c0*/  PLOP3.LUT P0, PT, P0, P1, PT, 0x2f, 0xf2 ;  /* 0x0000000000f2781c */ /* 0x000fda0000702577 */
[----:B------:R-:W-:Y:S05]  /*03d0*/  @P0 BREAK.RELIABLE B2 ;  /* 0x0000000000020942 */ /* 0x000fea0003800100 */
[----:B------:R-:W-:Y:S05]  /*03e0*/  @P0 BRA `(.L_x_9) ;  /* 0x0000000000f40947 */ /* 0x000fea0003800000 */
[----:B------:R-:W-:-:S13]  /*03f0*/  ISETP.GE.AND P0, PT, R7, RZ, PT ;  /* 0x000000ff0700720c */ /* 0x000fda0003f06270 */
[----:B------:R-:W-:Y:S02]  /*0400*/  @P0 IMAD.MOV.U32 R6, RZ, RZ, RZ ;  /* 0x000000ffff060224 */ /* 0x000fe400078e00ff */
[----:B------:R-:W-:Y:S01]  /*0410*/  @!P0 FFMA R5, R0, 1.84467440737095516160e+19, RZ ;  /* 0x5f80000000058823 */ /* 0x000fe200000000ff */
[----:B------:R-:W-:-:S07]  /*0420*/  @!P0 IMAD.MOV.U32 R6, RZ, RZ, -0x40 ;  /* 0xffffffc0ff068424 */ /* 0x000fce00078e00ff */
.L_x_5:
[----:B------:R-:W-:Y:S05]  /*0430*/  BSYNC.RELIABLE B2 ;  /* 0x0000000000027941 */ /* 0x000fea0003800100 */
.L_x_4:
[----:B------:R-:W-:Y:S01]  /*0440*/  UMOV UR5, 0x42c80000 ;  /* 0x42c8000000057882 */ /* 0x000fe20000000000 */
[----:B------:R-:W-:Y:S01]  /*0450*/  VIADD R3, R3, 0xffffff81 ;  /* 0xffffff8103037836 */ /* 0x000fe20000000000 */
[----:B------:R-:W-:Y:S01]  /*0460*/  UIADD3 UR5, UPT, UPT, UR5, -0x3000000, URZ ;  /* 0xfd00000005057890 */ /* 0x000fe2000fffe0ff */
[----:B------:R-:W-:Y:S02]  /*0470*/  BSSY.RECONVERGENT B2, `(.L_x_10) ;  /* 0x0000033000027945 */ /* 0x000fe40003800200 */
[----:B------:R-:W-:Y:S01]  /*0480*/  IMAD R0, R3, -0x800000, R5 ;  /* 0xff80000003007824 */ /* 0x000fe200078e0205 */
[----:B------:R-:W-:Y:S02]  /*0490*/  IADD3 R6, PT, PT, R6, -0x6, R3 ;  /* 0xfffffffa06067810 */ /* 0x000fe40007ffe003 */
[----:B------:R-:W-:-:S03]  /*04a0*/  FADD.FTZ R9, -RZ, -UR5 ;  /* 0x80000005ff097e21 */ /* 0x000fc60008010100 */
[----:B------:R-:W0:Y:S02]  /*04b0*/  MUFU.RCP R7, UR5 ;  /* 0x0000000500077d08 */ /* 0x000e240008001000 */
[----:B0-----:R-:W-:-:S04]  /*04c0*/  FFMA R8, R7, R9, 1 ;  /* 0x3f80000007087423 */ /* 0x001fc80000000009 */
[----:B------:R-:W-:-:S04]  /*04d0*/  FFMA R7, R7, R8, R7 ;  /* 0x0000000807077223 */ /* 0x000fc80000000007 */
[----:B------:R-:W-:-:S04]  /*04e0*/  FFMA R8, R0, R7, RZ ;  /* 0x0000000700087223 */ /* 0x000fc800000000ff */
[----:B------:R-:W-:-:S04]  /*04f0*/  FFMA R5, R9, R8, R0 ;  /* 0x0000000809057223 */ /* 0x000fc80000000000 */
[----:B------:R-:W-:-:S04]  /*0500*/  FFMA R8, R7, R5, R8 ;  /* 0x0000000507087223 */ /* 0x000fc80000000008 */
[----:B------:R-:W-:-:S04]  /*0510*/  FFMA R9, R9, R8, R0 ;  /* 0x0000000809097223 */ /* 0x000fc80000000000 */
[----:B------:R-:W-:-:S05]  /*0520*/  FFMA R5, R7, R9, R8 ;  /* 0x0000000907057223 */ /* 0x000fca0000000008 */
[----:B------:R-:W-:-:S04]  /*0530*/  SHF.R.U32.HI R0, RZ, 0x17, R5 ;  /* 0x00000017ff007819 */ /* 0x000fc80000011605 */
[----:B------:R-:W-:-:S05]  /*0540*/  LOP3.LUT R0, R0, 0xff, RZ, 0xc0, !PT ;  /* 0x000000ff00007812 */ /* 0x000fca00078ec0ff */
[----:B------:R-:W-:-:S04]  /*0550*/  IMAD.IADD R10, R0, 0x1, R6 ;  /* 0x00000001000a7824 */ /* 0x000fc800078e0206 */
[----:B------:R-:W-:-:S05]  /*0560*/  VIADD R0, R10, 0xffffffff ;  /* 0xffffffff0a007836 */ /* 0x000fca0000000000 */
[----:B------:R-:W-:-:S13]  /*0570*/  ISETP.GE.U32.AND P0, PT, R0, 0xfe, PT ;  /* 0x000000fe0000780c */ /* 0x000fda0003f06070 */
[----:B------:R-:W-:Y:S05]  /*0580*/  @!P0 BRA `(.L_x_11) ;  /* 0x0000000000808947 */ /* 0x000fea0003800000 */
[----:B------:R-:W-:-:S13]  /*0590*/  ISETP.GT.AND P0, PT, R10, 0xfe, PT ;  /* 0x000000fe0a00780c */ /* 0x000fda0003f04270 */
[----:B------:R-:W-:Y:S05]  /*05a0*/  @P0 BRA `(.L_x_12) ;  /* 0x00000000006c0947 */ /* 0x000fea0003800000 */
[----:B------:R-:W-:-:S13]  /*05b0*/  ISETP.GE.AND P0, PT, R10, 0x1, PT ;  /* 0x000000010a00780c */ /* 0x000fda0003f06270 */
[----:B------:R-:W-:Y:S05]  /*05c0*/  @P0 BRA `(.L_x_13) ;  /* 0x0000000000740947 */ /* 0x000fea0003800000 */
[----:B------:R-:W-:Y:S02]  /*05d0*/  ISETP.GE.AND P0, PT, R10, -0x18, PT ;  /* 0xffffffe80a00780c */ /* 0x000fe40003f06270 */
[----:B------:R-:W-:-:S11]  /*05e0*/  LOP3.LUT R5, R5, 0x80000000, RZ, 0xc0, !PT ;  /* 0x8000000005057812 */ /* 0x000fd600078ec0ff */
[----:B------:R-:W-:Y:S05]  /*05f0*/  @!P0 BRA `(.L_x_13) ;  /* 0x0000000000688947 */ /* 0x000fea0003800000 */
[CCC-:B------:R-:W-:Y:S01]  /*0600*/  FFMA.RZ R0, R7.reuse, R9.reuse, R8.reuse ;  /* 0x0000000907007223 */ /* 0x1c0fe2000000c008 */
[C---:B------:R-:W-:Y:S01]  /*0610*/  VIADD R6, R10.reuse, 0x20 ;  /* 0x000000200a067836 */ /* 0x040fe20000000000 */
[C---:B------:R-:W-:Y:S02]  /*0620*/  ISETP.NE.AND P2, PT, R10.reuse, RZ, PT ;  /* 0x000000ff0a00720c */ /* 0x040fe40003f45270 */
[----:B------:R-:W-:Y:S02]  /*0630*/  ISETP.NE.AND P1, PT, R10, RZ, PT ;  /* 0x000000ff0a00720c */ /* 0x000fe40003f25270 */
[----:B------:R-:W-:Y:S01]  /*0640*/  LOP3.LUT R3, R0, 0x7fffff, RZ, 0xc0, !PT ;  /* 0x007fffff00037812 */ /* 0x000fe200078ec0ff */
[CCC-:B------:R-:W-:Y:S01]  /*0650*/  FFMA.RP R0, R7.reuse, R9.reuse, R8.reuse ;  /* 0x0000000907007223 */ /* 0x1c0fe20000008008 */
[----:B------:R-:W-:Y:S01]  /*0660*/  FFMA.RM R7, R7, R9, R8 ;  /* 0x0000000907077223 */ /* 0x000fe20000004008 */
[----:B------:R-:W-:Y:S01]  /*0670*/  IMAD.MOV R8, RZ, RZ, -R10 ;  /* 0x000000ffff087224 */ /* 0x000fe200078e0a0a */
[----:B------:R-:W-:-:S03]  /*0680*/  LOP3.LUT R3, R3, 0x800000, RZ, 0xfc, !PT ;  /* 0x0080000003037812 */ /* 0x000fc600078efcff */
[----:B------:R-:W-:Y:S02]  /*0690*/  FSETP.NEU.FTZ.AND P0, PT, R0, R7, PT ;  /* 0x000000070000720b */ /* 0x000fe40003f1d000 */
[----:B------:R-:W-:Y:S02]  /*06a0*/  SHF.L.U32 R6, R3, R6, RZ ;  /* 0x0000000603067219 */ /* 0x000fe400000006ff */
[----:B------:R-:W-:Y:S02]  /*06b0*/  SEL R0, R8, RZ, P2 ;  /* 0x000000ff08007207 */ /* 0x000fe40001000000 */
[----:B------:R-:W-:Y:S02]  /*06c0*/  ISETP.NE.AND P1, PT, R6, RZ, P1 ;  /* 0x000000ff0600720c */ /* 0x000fe40000f25270 */
[----:B------:R-:W-:Y:S02]  /*06d0*/  SHF.R.U32.HI R0, RZ, R0, R3 ;  /* 0x00000000ff007219 */ /* 0x000fe40000011603 */
[----:B------:R-:W-:-:S02]  /*06e0*/  PLOP3.LUT P0, PT, P0, P1, PT, 0xf8, 0x8f ;  /* 0x00000000008f781c */ /* 0x000fc40000703f70 */
[----:B------:R-:W-:Y:S02]  /*06f0*/  SHF.R.U32.HI R6, RZ, 0x1, R0 ;  /* 0x00000001ff067819 */ /* 0x000fe40000011600 */
[----:B------:R-:W-:-:S04]  /*0700*/  SEL R3, RZ, 0x1, !P0 ;  /* 0x00000001ff037807 */ /* 0x000fc80004000000 */
[----:B------:R-:W-:-:S04]  /*0710*/  LOP3.LUT R3, R3, 0x1, R6, 0xf8, !PT ;  /* 0x0000000103037812 */ /* 0x000fc800078ef806 */
[----:B------:R-:W-:-:S05]  /*0720*/  LOP3.LUT R3, R3, R0, RZ, 0xc0, !PT ;  /* 0x0000000003037212 */ /* 0x000fca00078ec0ff */
[----:B------:R-:W-:-:S05]  /*0730*/  IMAD.IADD R6, R6, 0x1, R3 ;  /* 0x0000000106067824 */ /* 0x000fca00078e0203 */
[----:B------:R-:W-:Y:S01]  /*0740*/  LOP3.LUT R5, R6, R5, RZ, 0xfc, !PT ;  /* 0x0000000506057212 */ /* 0x000fe200078efcff */
[----:B------:R-:W-:Y:S06]  /*0750*/  BRA `(.L_x_13) ;  /* 0x0000000000107947 */ /* 0x000fec0003800000 */
.L_x_12:
[----:B------:R-:W-:-:S04]  /*0760*/  LOP3.LUT R5, R5, 0x80000000, RZ, 0xc0, !PT ;  /* 0x8000000005057812 */ /* 0x000fc800078ec0ff */
[----:B------:R-:W-:Y:S01]  /*0770*/  LOP3.LUT R5, R5, 0x7f800000, RZ, 0xfc, !PT ;  /* 0x7f80000005057812 */ /* 0x000fe200078efcff */
[----:B------:R-:W-:Y:S06]  /*0780*/  BRA `(.L_x_13) ;  /* 0x0000000000047947 */ /* 0x000fec0003800000 */
.L_x_11:
[----:B------:R-:W-:-:S07]  /*0790*/  IMAD R5, R6, 0x800000, R5 ;  /* 0x0080000006057824 */ /* 0x000fce00078e0205 */
.L_x_13:
[----:B------:R-:W-:Y:S05]  /*07a0*/  BSYNC.RECONVERGENT B2 ;  /* 0x0000000000027941 */ /* 0x000fea0003800200 */
.L_x_10:
[----:B------:R-:W-:Y:S05]  /*07b0*/  BRA `(.L_x_14) ;  /* 0x0000000000207947 */ /* 0x000fea0003800000 */
.L_x_9:
[----:B------:R-:W-:-:S04]  /*07c0*/  LOP3.LUT R5, R6, 0x80000000, R5, 0x48, !PT ;  /* 0x8000000006057812 */ /* 0x000fc800078e4805 */
[----:B------:R-:W-:Y:S01]  /*07d0*/  LOP3.LUT R5, R5, 0x7f800000, RZ, 0xfc, !PT ;  /* 0x7f80000005057812 */ /* 0x000fe200078efcff */
[----:B------:R-:W-:Y:S06]  /*07e0*/  BRA `(.L_x_14) ;  /* 0x0000000000147947 */ /* 0x000fec0003800000 */
.L_x_8:
[----:B------:R-:W-:Y:S01]  /*07f0*/  LOP3.LUT R5, R6, 0x80000000, R5, 0x48, !PT ;  /* 0x8000000006057812 */ /* 0x000fe200078e4805 */
[----:B------:R-:W-:Y:S06]  /*0800*/  BRA `(.L_x_14) ;  /* 0x00000000000c7947 */ /* 0x000fec0003800000 */
.L_x_7:
[----:B------:R-:W0:Y:S01]  /*0810*/  MUFU.RSQ R5, -QNAN ;  /* 0xffc0000000057908 */ /* 0x000e220000001400 */
[----:B------:R-:W-:Y:S05]  /*0820*/  BRA `(.L_x_14) ;  /* 0x0000000000047947 */ /* 0x000fea0003800000 */
.L_x_6:
[----:B------:R-:W-:-:S07]  /*0830*/  FADD.FTZ R5, R0, 100 ;  /* 0x42c8000000057421 */ /* 0x000fce0000010000 */
.L_x_14:
[----:B------:R-:W-:Y:S05]  /*0840*/  BSYNC.RECONVERGENT B0 ;  /* 0x0000000000007941 */ /* 0x000fea0003800200 */
.L_x_3:
[----:B0-----:R-:W-:Y:S02]  /*0850*/  IMAD.MOV.U32 R8, RZ, RZ, R5 ;  /* 0x000000ffff087224 */ /* 0x001fe400078e0005 */
[----:B------:R-:W-:-:S04]  /*0860*/  IMAD.MOV.U32 R5, RZ, RZ, 0x0 ;  /* 0x00000000ff057424 */ /* 0x000fc800078e00ff */
[----:B------:R-:W-:Y:S05]  /*0870*/  RET.REL.NODEC R4 `(_ZN6oscean17output_generation3gpu4cuda22percentileSelectKernelEPKfPfS4_ii) ;  /* 0xfffffff404e07950 */ /* 0x000fea0003c3ffff */
.L_x_15:
        /* <DEDUP_REMOVED lines=16> */
.L_x_55:


//--------------------- .text._ZN6oscean17output_generation3gpu4cuda15histogramKernelEPKfPiffii --------------------------
	.section	.text._ZN6oscean17output_generation3gpu4cuda15histogramKernelEPKfPiffii,"ax",@progbits
	.align	128
        .global         _ZN6oscean17output_generation3gpu4cuda15histogramKernelEPKfPiffii
        .type           _ZN6oscean17output_generation3gpu4cuda15histogramKernelEPKfPiffii,@function
        .size           _ZN6oscean17output_generation3gpu4cuda15histogramKernelEPKfPiffii,(.L_x_56 - _ZN6oscean17output_generation3gpu4cuda15histogramKernelEPKfPiffii)
        .other          _ZN6oscean17output_generation3gpu4cuda15histogramKernelEPKfPiffii,@"STO_CUDA_ENTRY STV_DEFAULT"
_ZN6oscean17output_generation3gpu4cuda15histogramKernelEPKfPiffii:
.text._ZN6oscean17output_generation3gpu4cuda15histogramKernelEPKfPiffii:
[----:B------:R-:W-:Y:S01]  /*0000*/  LDC R1, c[0x0][0x37c] ;  /* 0x0000df00ff017b82 */ /* 0x000fe20000000800 */
[----:B------:R-:W0:Y:S07]  /*0010*/  S2R R9, SR_TID.X ;  /* 0x0000000000097919 */ /* 0x000e2e0000002100 */
[----:B------:R-:W0:Y:S01]  /*0020*/  LDC R12, c[0x0][0x398] ;  /* 0x0000e600ff0c7b82 */ /* 0x000e220000000800 */
[----:B------:R-:W-:Y:S07]  /*0030*/  BSSY.RECONVERGENT B0, `(.L_x_16) ;  /* 0x000000f000007945 */ /* 0x000fee0003800200 */
[----:B------:R-:W1:Y:S08]  /*0040*/  S2UR UR4, SR_CTAID.X ;  /* 0x00000000000479c3 */ /* 0x000e700000002500 */
[----:B------:R-:W1:Y:S01]  /*0050*/  LDC R2, c[0x0][0x360] ;  /* 0x0000d800ff027b82 */ /* 0x000e620000000800 */
[----:B0-----:R-:W-:Y:S01]  /*0060*/  ISETP.GE.AND P0, PT, R9, R12, PT ;  /* 0x0000000c0900720c */ /* 0x001fe20003f06270 */
[----:B-1----:R-:W-:-:S12]  /*0070*/  IMAD R11, R2, UR4, R9 ;  /* 0x00000004020b7c24 */ /* 0x002fd8000f8e0209 */
[----:B------:R-:W-:Y:S05]  /*0080*/  @P0 BRA `(.L_x_17) ;  /* 0x0000000000240947 */ /* 0x000fea0003800000 */
[----:B------:R-:W0:Y:S01]  /*0090*/  S2R R5, SR_CgaCtaId ;  /* 0x0000000000057919 */ /* 0x000e220000008800 */
[----:B------:R-:W-:Y:S01]  /*00a0*/  MOV R0, 0x400 ;  /* 0x0000040000007802 */ /* 0x000fe20000000f00 */
[----:B------:R-:W-:-:S03]  /*00b0*/  IMAD.MOV.U32 R3, RZ, RZ, R9 ;  /* 0x000000ffff037224 */ /* 0x000fc600078e0009 */
[----:B0-----:R-:W-:-:S07]  /*00c0*/  LEA R0, R5, R0, 0x18 ;  /* 0x0000000005007211 */ /* 0x001fce00078ec0ff */
.L_x_18:
[----:B------:R-:W-:Y:S02]  /*00d0*/  IMAD R4, R3, 0x4, R0 ;  /* 0x0000000403047824 */ /* 0x000fe400078e0200 */
[----:B------:R-:W-:-:S03]  /*00e0*/  IMAD.IADD R3, R2, 0x1, R3 ;  /* 0x0000000102037824 */ /* 0x000fc600078e0203 */
[----:B------:R0:W-:Y:S02]  /*00f0*/  STS [R4], RZ ;  /* 0x000000ff04007388 */ /* 0x0001e40000000800 */
[----:B------:R-:W-:-:S13]  /*0100*/  ISETP.GE.AND P0, PT, R3, R12, PT ;  /* 0x0000000c0300720c */ /* 0x000fda0003f06270 */
[----:B0-----:R-:W-:Y:S05]  /*0110*/  @!P0 BRA `(.L_x_18) ;  /* 0xfffffffc00ec8947 */ /* 0x001fea000383ffff */
.L_x_17:
[----:B------:R-:W-:Y:S05]  /*0120*/  BSYNC.RECONVERGENT B0 ;  /* 0x0000000000007941 */ /* 0x000fea0003800200 */
.L_x_16:
[----:B------:R-:W0:Y:S01]  /*0130*/  LDCU UR4, c[0x0][0x39c] ;  /* 0x00007380ff0477ac */ /* 0x000e220008000800 */
[----:B------:R-:W1:Y:S01]  /*0140*/  LDCU.64 UR6, c[0x0][0x358] ;  /* 0x00006b00ff0677ac */ /* 0x000e620008000a00 */
[----:B------:R-:W2:Y:S01]  /*0150*/  LDCU UR8, c[0x0][0x39c] ;  /* 0x00007380ff0877ac */ /* 0x000ea20008000800 */
[----:B------:R-:W-:Y:S01]  /*0160*/  BAR.SYNC.DEFER_BLOCKING 0x0 ;  /* 0x0000000000007b1d */ /* 0x000fe20000010000 */
[----:B0-----:R-:W-:-:S13]  /*0170*/  ISETP.GE.AND P0, PT, R11, UR4, PT ;  /* 0x000000040b007c0c */ /* 0x001fda000bf06270 */
[----:B-12---:R-:W-:Y:S05]  /*0180*/  @P0 BRA `(.L_x_19) ;  /* 0x0000000000d40947 */ /* 0x006fea0003800000 */
[----:B------:R-:W-:Y:S01]  /*0190*/  I2FP.F32.S32 R13, R12 ;  /* 0x0000000c000d7245 */ /* 0x000fe20000201400 */
[----:B------:R-:W0:Y:S01]  /*01a0*/  LDC.64 R14, c[0x0][0x390] ;  /* 0x0000e400ff0e7b82 */ /* 0x000e220000000a00 */
[----:B------:R-:W1:Y:S02]  /*01b0*/  LDCU UR4, c[0x0][0x370] ;  /* 0x00006e00ff0477ac */ /* 0x000e640008000800 */
[----:B------:R-:W2:Y:S05]  /*01c0*/  MUFU.RCP R0, R13 ;  /* 0x0000000d00007308 */ /* 0x000eaa0000001000 */
[----:B------:R-:W3:Y:S08]  /*01d0*/  LDC.64 R6, c[0x0][0x380] ;  /* 0x0000e000ff067b82 */ /* 0x000ef00000000a00 */
[----:B------:R-:W4:Y:S01]  /*01e0*/  LDC.64 R4, c[0x0][0x390] ;  /* 0x0000e400ff047b82 */ /* 0x000f220000000a00 */
[----:B--2---:R-:W-:-:S04]  /*01f0*/  FFMA R3, -R13, R0, 1 ;  /* 0x3f8000000d037423 */ /* 0x004fc80000000100 */
[----:B------:R-:W-:Y:S01]  /*0200*/  FFMA R3, R0, R3, R0 ;  /* 0x0000000300037223 */ /* 0x000fe20000000000 */
[----:B0-----:R-:W-:-:S04]  /*0210*/  FADD R0, R15, -R14 ;  /* 0x8000000e0f007221 */ /* 0x001fc80000000000 */
[----:B------:R-:W0:Y:S01]  /*0220*/  FCHK P0, R0, R13 ;  /* 0x0000000d00007302 */ /* 0x000e220000000000 */
[----:B------:R-:W-:-:S04]  /*0230*/  FFMA R8, R0, R3, RZ ;  /* 0x0000000300087223 */ /* 0x000fc800000000ff */
[----:B------:R-:W-:-:S04]  /*0240*/  FFMA R10, -R13, R8, R0 ;  /* 0x000000080d0a7223 */ /* 0x000fc80000000100 */
[----:B------:R-:W-:Y:S01]  /*0250*/  FFMA R3, R3, R10, R8 ;  /* 0x0000000a03037223 */ /* 0x000fe20000000008 */
[----:B-1----:R-:W-:Y:S02]  /*0260*/  IMAD R10, R2, UR4, RZ ;  /* 0x00000004020a7c24 */ /* 0x002fe4000f8e02ff */
[----:B------:R-:W-:Y:S01]  /*0270*/  VIADD R8, R12, 0xffffffff ;  /* 0xffffffff0c087836 */ /* 0x000fe20000000000 */
[----:B0--34-:R-:W-:Y:S06]  /*0280*/  @!P0 BRA `(.L_x_20) ;  /* 0x0000000000108947 */ /* 0x019fec0003800000 */
[----:B------:R-:W-:Y:S01]  /*0290*/  IMAD.MOV.U32 R3, RZ, RZ, R13 ;  /* 0x000000ffff037224 */ /* 0x000fe200078e000d */
[----:B------:R-:W-:-:S07]  /*02a0*/  MOV R12, 0x2c0 ;  /* 0x000002c0000c7802 */ /* 0x000fce0000000f00 */
[----:B------:R-:W-:Y:S05]  /*02b0*/  CALL.REL.NOINC `($__internal_1_$__cuda_sm3x_div_rn_noftz_f32_slowpath) ;  /* 0x0000000000cc7944 */ /* 0x000fea0003c00000 */
[----:B------:R-:W-:-:S07]  /*02c0*/  IMAD.MOV.U32 R3, RZ, RZ, R0 ;  /* 0x000000ffff037224 */ /* 0x000fce00078e0000 */
.L_x_20:
[----:B0-----:R-:W-:-:S05]  /*02d0*/  IMAD.WIDE R12, R11, 0x4, R6 ;  /* 0x000000040b0c7825 */ /* 0x001fca00078e0206 */
[----:B------:R-:W2:Y:S01]  /*02e0*/  LDG.E R15, desc[UR6][R12.64] ;  /* 0x000000060c0f7981 */ /* 0x000ea2000c1e1900 */
[----:B------:R-:W-:Y:S05]  /*02f0*/  YIELD ;  /* 0x0000000000007946 */ /* 0x000fea0003800000 */
[----:B------:R-:W-:Y:S01]  /*0300*/  BSSY.RECONVERGENT B0, `(.L_x_21) ;  /* 0x000001a000007945 */ /* 0x000fe20003800200 */
[----:B--2---:R-:W-:-:S04]  /*0310*/  FSETP.GTU.AND P0, PT, R15, R5, PT ;  /* 0x000000050f00720b */ /* 0x004fc80003f0c000 */
[----:B------:R-:W-:-:S04]  /*0320*/  FSETP.GE.AND P0, PT, R15, R4, !P0 ;  /* 0x000000040f00720b */ /* 0x000fc80004706000 */
[----:B------:R-:W-:-:S13]  /*0330*/  FSETP.NAN.OR P0, PT, |R15|, |R15|, !P0 ;  /* 0x4000000f0f00720b */ /* 0x000fda0004708600 */
[----:B------:R-:W-:Y:S05]  /*0340*/  @P0 BRA `(.L_x_22) ;  /* 0x0000000000540947 */ /* 0x000fea0003800000 */
[----:B------:R-:W0:Y:S01]  /*0350*/  MUFU.RCP R12, R3 ;  /* 0x00000003000c7308 */ /* 0x000e220000001000 */
[----:B------:R-:W-:Y:S01]  /*0360*/  FADD R0, R15, -R4 ;  /* 0x800000040f007221 */ /* 0x000fe20000000000 */
[----:B------:R-:W-:Y:S06]  /*0370*/  BSSY.RECONVERGENT B1, `(.L_x_23) ;  /* 0x000000b000017945 */ /* 0x000fec0003800200 */
[----:B------:R-:W1:Y:S01]  /*0380*/  FCHK P0, R0, R3 ;  /* 0x0000000300007302 */ /* 0x000e620000000000 */
[----:B0-----:R-:W-:-:S04]  /*0390*/  FFMA R13, -R3, R12, 1 ;  /* 0x3f800000030d7423 */ /* 0x001fc8000000010c */
[----:B------:R-:W-:-:S04]  /*03a0*/  FFMA R13, R12, R13, R12 ;  /* 0x0000000d0c0d7223 */ /* 0x000fc8000000000c */
[----:B------:R-:W-:-:S04]  /*03b0*/  FFMA R12, R0, R13, RZ ;  /* 0x0000000d000c7223 */ /* 0x000fc800000000ff */
[----:B------:R-:W-:-:S04]  /*03c0*/  FFMA R14, -R3, R12, R0 ;  /* 0x0000000c030e7223 */ /* 0x000fc80000000100 */
[----:B------:R-:W-:Y:S01]  /*03d0*/  FFMA R12, R13, R14, R12 ;  /* 0x0000000e0d0c7223 */ /* 0x000fe2000000000c */
[----:B-1----:R-:W-:Y:S06]  /*03e0*/  @!P0 BRA `(.L_x_24) ;  /* 0x00000000000c8947 */ /* 0x002fec0003800000 */
[----:B------:R-:W-:-:S07]  /*03f0*/  MOV R12, 0x410 ;  /* 0x00000410000c7802 */ /* 0x000fce0000000f00 */
[----:B------:R-:W-:Y:S05]  /*0400*/  CALL.REL.NOINC `($__internal_1_$__cuda_sm3x_div_rn_noftz_f32_slowpath) ;  /* 0x0000000000787944 */ /* 0x000fea0003c00000 */
[----:B------:R-:W-:-:S07]  /*0410*/  IMAD.MOV.U32 R12, RZ, RZ, R0 ;  /* 0x000000ffff0c7224 */ /* 0x000fce00078e0000 */
.L_x_24:
[----:B------:R-:W-:Y:S05]  /*0420*/  BSYNC.RECONVERGENT B1 ;  /* 0x0000000000017941 */ /* 0x000fea0003800200 */
.L_x_23:
[----:B------:R-:W0:Y:S01]  /*0430*/  S2UR UR5, SR_CgaCtaId ;  /* 0x00000000000579c3 */ /* 0x000e220000008800 */
[----:B------:R-:W1:Y:S01]  /*0440*/  F2I.TRUNC.NTZ R13, R12 ;  /* 0x0000000c000d7305 */ /* 0x000e62000020f100 */
[----:B------:R-:W-:Y:S01]  /*0450*/  UMOV UR4, 0x400 ;  /* 0x0000040000047882 */ /* 0x000fe20000000000 */
[----:B-1----:R-:W-:Y:S01]  /*0460*/  VIMNMX R13, PT, PT, R8, R13, PT ;  /* 0x0000000d080d7248 */ /* 0x002fe20003fe0100 */
[----:B0-----:R-:W-:-:S06]  /*0470*/  ULEA UR4, UR5, UR4, 0x18 ;  /* 0x0000000405047291 */ /* 0x001fcc000f8ec0ff */
[----:B------:R-:W-:-:S05]  /*0480*/  LEA R13, R13, UR4, 0x2 ;  /* 0x000000040d0d7c11 */ /* 0x000fca000f8e10ff */
[----:B------:R0:W-:Y:S02]  /*0490*/  ATOMS.POPC.INC.32 RZ, [R13+URZ] ;  /* 0x000000000dff7f8c */ /* 0x0001e4000d8000ff */
.L_x_22:
[----:B------:R-:W-:Y:S05]  /*04a0*/  BSYNC.RECONVERGENT B0 ;  /* 0x0000000000007941 */ /* 0x000fea0003800200 */
.L_x_21:
[----:B------:R-:W-:-:S05]  /*04b0*/  IMAD.IADD R11, R10, 0x1, R11 ;  /* 0x000000010a0b7824 */ /* 0x000fca00078e020b */
[----:B------:R-:W-:-:S13]  /*04c0*/  ISETP.GE.AND P0, PT, R11, UR8, PT ;  /* 0x000000080b007c0c */ /* 0x000fda000bf06270 */
[----:B------:R-:W-:Y:S05]  /*04d0*/  @!P0 BRA `(.L_x_20) ;  /* 0xfffffffc007c8947 */ /* 0x000fea000383ffff */
.L_x_19:
[----:B------:R-:W1:Y:S01]  /*04e0*/  LDC R8, c[0x0][0x398] ;  /* 0x0000e600ff087b82 */ /* 0x000e620000000800 */
[----:B------:R-:W-:Y:S07]  /*04f0*/  WARPSYNC.ALL ;  /* 0x0000000000007948 */ /* 0x000fee0003800000 */
[----:B------:R-:W-:Y:S01]  /*0500*/  BAR.SYNC.DEFER_BLOCKING 0x0 ;  /* 0x0000000000007b1d */ /* 0x000fe20000010000 */
[----:B-1----:R-:W-:-:S13]  /*0510*/  ISETP.GE.AND P0, PT, R9, R8, PT ;  /* 0x000000080900720c */ /* 0x002fda0003f06270 */
[----:B------:R-:W-:Y:S05]  /*0520*/  @P0 EXIT ;  /* 0x000000000000094d */ /* 0x000fea0003800000 */
[----:B------:R-:W1:Y:S01]  /*0530*/  S2UR UR5, SR_CgaCtaId ;  /* 0x00000000000579c3 */ /* 0x000e620000008800 */
[----:B------:R-:W-:-:S07]  /*0540*/  UMOV UR4, 0x400 ;  /* 0x0000040000047882 */ /* 0x000fce0000000000 */
[----:B------:R-:W2:Y:S01]  /*0550*/  LDC.64 R6, c[0x0][0x388] ;  /* 0x0000e200ff067b82 */ /* 0x000ea20000000a00 */
[----:B-1----:R-:W-:-:S12]  /*0560*/  ULEA UR4, UR5, UR4, 0x18 ;  /* 0x0000000405047291 */ /* 0x002fd8000f8ec0ff */
.L_x_25:
[C---:B------:R-:W-:Y:S01]  /*0570*/  LEA R0, R9.reuse, UR4, 0x2 ;  /* 0x0000000409007c11 */ /* 0x040fe2000f8e10ff */
[----:B-12---:R-:W-:-:S04]  /*0580*/  IMAD.WIDE R4, R9, 0x4, R6 ;  /* 0x0000000409047825 */ /* 0x006fc800078e0206 */
[----:B------:R-:W1:Y:S01]  /*0590*/  LDS R3, [R0] ;  /* 0x0000000000037984 */ /* 0x000e620000000800 */
[----:B------:R-:W-:-:S05]  /*05a0*/  IMAD.IADD R9, R2, 0x1, R9 ;  /* 0x0000000102097824 */ /* 0x000fca00078e0209 */
[----:B------:R-:W-:Y:S01]  /*05b0*/  ISETP.GE.AND P0, PT, R9, R8, PT ;  /* 0x000000080900720c */ /* 0x000fe20003f06270 */
[----:B-1----:R1:W-:-:S12]  /*05c0*/  REDG.E.ADD.STRONG.GPU desc[UR6][R4.64], R3 ;  /* 0x000000030400798e */ /* 0x0023d8000c12e106 */
[----:B------:R-:W-:Y:S05]  /*05d0*/  @!P0 BRA `(.L_x_25) ;  /* 0xfffffffc00e48947 */ /* 0x000fea000383ffff */
[----:B------:R-:W-:Y:S05]  /*05e0*/  EXIT ;  /* 0x000000000000794d */ /* 0x000fea0003800000 */
        .weak           $__internal_1_$__cuda_sm3x_div_rn_noftz_f32_slowpath
        .type           $__internal_1_$__cuda_sm3x_div_rn_noftz_f32_slowpath,@function
        .size           $__internal_1_$__cuda_sm3x_div_rn_noftz_f32_slowpath,(.L_x_56 - $__internal_1_$__cuda_sm3x_div_rn_noftz_f32_slowpath)
$__internal_1_$__cuda_sm3x_div_rn_noftz_f32_slowpath:
[--C-:B------:R-:W-:Y:S01]  /*05f0*/  SHF.R.U32.HI R14, RZ, 0x17, R3.reuse ;  /* 0x00000017ff0e7819 */ /* 0x100fe20000011603 */
[----:B------:R-:W-:Y:S01]  /*0600*/  BSSY.RECONVERGENT B2, `(.L_x_26) ;  /* 0x0000063000027945 */ /* 0x000fe20003800200 */
[----:B------:R-:W-:Y:S01]  /*0610*/  SHF.R.U32.HI R13, RZ, 0x17, R0 ;  /* 0x00000017ff0d7819 */ /* 0x000fe20000011600 */
[----:B------:R-:W-:Y:S01]  /*0620*/  IMAD.MOV.U32 R15, RZ, RZ, R3 ;  /* 0x000000ffff0f7224 */ /* 0x000fe200078e0003 */
[----:B------:R-:W-:Y:S02]  /*0630*/  LOP3.LUT R14, R14, 0xff, RZ, 0xc0, !PT ;  /* 0x000000ff0e0e7812 */ /* 0x000fe400078ec0ff */
[----:B------:R-:W-:-:S03]  /*0640*/  LOP3.LUT R17, R13, 0xff, RZ, 0xc0, !PT ;  /* 0x000000ff0d117812 */ /* 0x000fc600078ec0ff */
[----:B------:R-:W-:Y:S02]  /*0650*/  VIADD R18, R14, 0xffffffff ;  /* 0xffffffff0e127836 */ /* 0x000fe40000000000 */
[----:B------:R-:W-:-:S03]  /*0660*/  VIADD R16, R17, 0xffffffff ;  /* 0xffffffff11107836 */ /* 0x000fc60000000000 */
[----:B------:R-:W-:-:S04]  /*0670*/  ISETP.GT.U32.AND P0, PT, R18, 0xfd, PT ;  /* 0x000000fd1200780c */ /* 0x000fc80003f04070 */
[----:B------:R-:W-:-:S13]  /*0680*/  ISETP.GT.U32.OR P0, PT, R16, 0xfd, P0 ;  /* 0x000000fd1000780c */ /* 0x000fda0000704470 */
[----:B------:R-:W-:Y:S01]  /*0690*/  @!P0 IMAD.MOV.U32 R13, RZ, RZ, RZ ;  /* 0x000000ffff0d8224 */ /* 0x000fe200078e00ff */
[----:B------:R-:W-:Y:S06]  /*06a0*/  @!P0 BRA `(.L_x_27) ;  /* 0x00000000005c8947 */ /* 0x000fec0003800000 */
[----:B------:R-:W-:Y:S02]  /*06b0*/  FSETP.GTU.FTZ.AND P0, PT, |R0|, +INF , PT ;  /* 0x7f8000000000780b */ /* 0x000fe40003f1c200 */
[----:B------:R-:W-:-:S04]  /*06c0*/  FSETP.GTU.FTZ.AND P1, PT, |R3|, +INF , PT ;  /* 0x7f8000000300780b */ /* 0x000fc80003f3c200 */
[----:B------:R-:W-:-:S13]  /*06d0*/  PLOP3.LUT P0, PT, P0, P1, PT, 0xf8, 0x8f ;  /* 0x00000000008f781c */ /* 0x000fda0000703f70 */
[----:B------:R-:W-:Y:S05]  /*06e0*/  @P0 BRA `(.L_x_28) ;  /* 0x00000004004c0947 */ /* 0x000fea0003800000 */
[----:B------:R-:W-:-:S13]  /*06f0*/  LOP3.LUT P0, RZ, R15, 0x7fffffff, R0, 0xc8, !PT ;  /* 0x7fffffff0fff7812 */ /* 0x000fda000780c800 */
[----:B------:R-:W-:Y:S05]  /*0700*/  @!P0 BRA `(.L_x_29) ;  /* 0x00000004003c8947 */ /* 0x000fea0003800000 */
[C---:B------:R-:W-:Y:S02]  /*0710*/  FSETP.NEU.FTZ.AND P2, PT, |R0|.reuse, +INF , PT ;  /* 0x7f8000000000780b */ /* 0x040fe40003f5d200 */
[----:B------:R-:W-:Y:S02]  /*0720*/  FSETP.NEU.FTZ.AND P1, PT, |R3|, +INF , PT ;  /* 0x7f8000000300780b */ /* 0x000fe40003f3d200 */
[----:B------:R-:W-:-:S11]  /*0730*/  FSETP.NEU.FTZ.AND P0, PT, |R0|, +INF , PT ;  /* 0x7f8000000000780b */ /* 0x000fd60003f1d200 */
[----:B------:R-:W-:Y:S05]  /*0740*/  @!P1 BRA !P2, `(.L_x_29) ;  /* 0x00000004002c9947 */ /* 0x000fea0005000000 */
[----:B------:R-:W-:-:S04]  /*0750*/  LOP3.LUT P2, RZ, R0, 0x7fffffff, RZ, 0xc0, !PT ;  /* 0x7fffffff00ff7812 */ /* 0x000fc8000784c0ff */
[----:B------:R-:W-:-:S13]  /*0760*/  PLOP3.LUT P1, PT, P1, P2, PT, 0x2f, 0xf2 ;  /* 0x0000000000f2781c */ /* 0x000fda0000f24577 */
[----:B------:R-:W-:Y:S05]  /*0770*/  @P1 BRA `(.L_x_30) ;  /* 0x0000000400181947 */ /* 0x000fea0003800000 */
[----:B------:R-:W-:-:S04]  /*0780*/  LOP3.LUT P1, RZ, R15, 0x7fffffff, RZ, 0xc0, !PT ;  /* 0x7fffffff0fff7812 */ /* 0x000fc8000782c0ff */
[----:B------:R-:W-:-:S13]  /*0790*/  PLOP3.LUT P0, PT, P0, P1, PT, 0x2f, 0xf2 ;  /* 0x0000000000f2781c */ /* 0x000fda0000702577 */
[----:B------:R-:W-:Y:S05]  /*07a0*/  @P0 BRA `(.L_x_31) ;  /* 0x0000000400000947 */ /* 0x000fea0003800000 */
[----:B------:R-:W-:Y:S02]  /*07b0*/  ISETP.GE.AND P0, PT, R16, RZ, PT ;  /* 0x000000ff1000720c */ /* 0x000fe40003f06270 */
[----:B------:R-:W-:-:S11]  /*07c0*/  ISETP.GE.AND P1, PT, R18, RZ, PT ;  /* 0x000000ff1200720c */ /* 0x000fd60003f26270 */
[----:B------:R-:W-:Y:S02]  /*07d0*/  @P0 IMAD.MOV.U32 R13, RZ, RZ, RZ ;  /* 0x000000ffff0d0224 */ /* 0x000fe400078e00ff */
[----:B------:R-:W-:Y:S01]  /*07e0*/  @!P0 FFMA R0, R0, 1.84467440737095516160e+19, RZ ;  /* 0x5f80000000008823 */ /* 0x000fe200000000ff */
[----:B------:R-:W-:Y:S02]  /*07f0*/  @!P0 IMAD.MOV.U32 R13, RZ, RZ, -0x40 ;  /* 0xffffffc0ff0d8424 */ /* 0x000fe400078e00ff */
[----:B------:R-:W-:Y:S02]  /*0800*/  @!P1 FFMA R15, R3, 1.84467440737095516160e+19, RZ ;  /* 0x5f800000030f9823 */ /* 0x000fe400000000ff */
[----:B------:R-:W-:-:S07]  /*0810*/  @!P1 VIADD R13, R13, 0x40 ;  /* 0x000000400d0d9836 */ /* 0x000fce0000000000 */
.L_x_27:
[----:B------:R-:W-:Y:S01]  /*0820*/  LEA R16, R14, 0xc0800000, 0x17 ;  /* 0xc08000000e107811 */ /* 0x000fe200078eb8ff */
[----:B------:R-:W-:Y:S01]  /*0830*/  VIADD R17, R17, 0xffffff81 ;  /* 0xffffff8111117836 */ /* 0x000fe20000000000 */
[----:B------:R-:W-:Y:S03]  /*0840*/  BSSY.RECONVERGENT B3, `(.L_x_32) ;  /* 0x0000035000037945 */ /* 0x000fe60003800200 */
[----:B------:R-:W-:Y:S02]  /*0850*/  IMAD.IADD R16, R15, 0x1, -R16 ;  /* 0x000000010f107824 */ /* 0x000fe400078e0a10 */
[C---:B------:R-:W-:Y:S02]  /*0860*/  IMAD R0, R17.reuse, -0x800000, R0 ;  /* 0xff80000011007824 */ /* 0x040fe400078e0200 */
[----:B------:R0:W1:Y:S01]  /*0870*/  MUFU.RCP R15, R16 ;  /* 0x00000010000f7308 */ /* 0x0000620000001000 */
[----:B------:R-:W-:Y:S01]  /*0880*/  FADD.FTZ R19, -R16, -RZ ;  /* 0x800000ff10137221 */ /* 0x000fe20000010100 */
[----:B0-----:R-:W-:-:S05]  /*0890*/  IADD3 R16, PT, PT, R17, 0x7f, -R14 ;  /* 0x0000007f11107810 */ /* 0x001fca0007ffe80e */
[----:B------:R-:W-:Y:S02]  /*08a0*/  IMAD.IADD R13, R16, 0x1, R13 ;  /* 0x00000001100d7824 */ /* 0x000fe400078e020d */
[----:B-1----:R-:W-:-:S04]  /*08b0*/  FFMA R18, R15, R19, 1 ;  /* 0x3f8000000f127423 */ /* 0x002fc80000000013 */
        /* <DEDUP_REMOVED lines=20> */
[-CC-:B------:R-:W-:Y:S01]  /*0a00*/  FFMA.RM R14, R15, R19.reuse, R20.reuse ;  /* 0x000000130f0e7223 */ /* 0x180fe20000004014 */
[C---:B------:R-:W-:Y:S02]  /*0a10*/  ISETP.NE.AND P2, PT, R17.reuse, RZ, PT ;  /* 0x000000ff1100720c */ /* 0x040fe40003f45270 */
[----:B------:R-:W-:Y:S02]  /*0a20*/  ISETP.NE.AND P1, PT, R17, RZ, PT ;  /* 0x000000ff1100720c */ /* 0x000fe40003f25270 */
[----:B------:R-:W-:Y:S01]  /*0a30*/  LOP3.LUT R16, R13, 0x7fffff, RZ, 0xc0, !PT ;  /* 0x007fffff0d107812 */ /* 0x000fe200078ec0ff */
[----:B------:R-:W-:Y:S01]  /*0a40*/  FFMA.RP R13, R15, R19, R20 ;  /* 0x000000130f0d7223 */ /* 0x000fe20000008014 */
[----:B------:R-:W-:Y:S02]  /*0a50*/  VIADD R15, R17, 0x20 ;  /* 0x00000020110f7836 */ /* 0x000fe40000000000 */
[----:B------:R-:W-:Y:S01]  /*0a60*/  LOP3.LUT R16, R16, 0x800000, RZ, 0xfc, !PT ;  /* 0x0080000010107812 */ /* 0x000fe200078efcff */
[----:B------:R-:W-:Y:S01]  /*0a70*/  IMAD.MOV R17, RZ, RZ, -R17 ;  /* 0x000000ffff117224 */ /* 0x000fe200078e0a11 */
[----:B------:R-:W-:-:S02]  /*0a80*/  FSETP.NEU.FTZ.AND P0, PT, R13, R14, PT ;  /* 0x0000000e0d00720b */ /* 0x000fc40003f1d000 */
[----:B------:R-:W-:Y:S02]  /*0a90*/  SHF.L.U32 R15, R16, R15, RZ ;  /* 0x0000000f100f7219 */ /* 0x000fe400000006ff */
[----:B------:R-:W-:Y:S02]  /*0aa0*/  SEL R13, R17, RZ, P2 ;  /* 0x000000ff110d7207 */ /* 0x000fe40001000000 */
[----:B------:R-:W-:Y:S02]  /*0ab0*/  ISETP.NE.AND P1, PT, R15, RZ, P1 ;  /* 0x000000ff0f00720c */ /* 0x000fe40000f25270 */
[----:B------:R-:W-:Y:S02]  /*0ac0*/  SHF.R.U32.HI R13, RZ, R13, R16 ;  /* 0x0000000dff0d7219 */ /* 0x000fe40000011610 */
[----:B------:R-:W-:Y:S02]  /*0ad0*/  PLOP3.LUT P0, PT, P0, P1, PT, 0xf8, 0x8f ;  /* 0x00000000008f781c */ /* 0x000fe40000703f70 */
[----:B------:R-:W-:-:S02]  /*0ae0*/  SHF.R.U32.HI R15, RZ, 0x1, R13 ;  /* 0x00000001ff0f7819 */ /* 0x000fc4000001160d */
[----:B------:R-:W-:-:S04]  /*0af0*/  SEL R14, RZ, 0x1, !P0 ;  /* 0x00000001ff0e7807 */ /* 0x000fc80004000000 */
[----:B------:R-:W-:-:S04]  /*0b00*/  LOP3.LUT R14, R14, 0x1, R15, 0xf8, !PT ;  /* 0x000000010e0e7812 */ /* 0x000fc800078ef80f */
[----:B------:R-:W-:-:S05]  /*0b10*/  LOP3.LUT R14, R14, R13, RZ, 0xc0, !PT ;  /* 0x0000000d0e0e7212 */ /* 0x000fca00078ec0ff */
[----:B------:R-:W-:-:S05]  /*0b20*/  IMAD.IADD R15, R15, 0x1, R14 ;  /* 0x000000010f0f7824 */ /* 0x000fca00078e020e */
[----:B------:R-:W-:Y:S01]  /*0b30*/  LOP3.LUT R0, R15, R0, RZ, 0xfc, !PT ;  /* 0x000000000f007212 */ /* 0x000fe200078efcff */
[----:B------:R-:W-:Y:S06]  /*0b40*/  BRA `(.L_x_35) ;  /* 0x0000000000107947 */ /* 0x000fec0003800000 */
.L_x_34:
[----:B------:R-:W-:-:S04]  /*0b50*/  LOP3.LUT R0, R0, 0x80000000, RZ, 0xc0, !PT ;  /* 0x8000000000007812 */ /* 0x000fc800078ec0ff */
[----:B------:R-:W-:Y:S01]  /*0b60*/  LOP3.LUT R0, R0, 0x7f800000, RZ, 0xfc, !PT ;  /* 0x7f80000000007812 */ /* 0x000fe200078efcff */
[----:B------:R-:W-:Y:S06]  /*0b70*/  BRA `(.L_x_35) ;  /* 0x0000000000047947 */ /* 0x000fec0003800000 */
.L_x_33:
[----:B------:R-:W-:-:S07]  /*0b80*/  IMAD R0, R13, 0x800000, R0 ;  /* 0x008000000d007824 */ /* 0x000fce00078e0200 */
.L_x_35:
[----:B------:R-:W-:Y:S05]  /*0b90*/  BSYNC.RECONVERGENT B3 ;  /* 0x0000000000037941 */ /* 0x000fea0003800200 */
.L_x_32:
[----:B------:R-:W-:Y:S05]  /*0ba0*/  BRA `(.L_x_36) ;  /* 0x0000000000207947 */ /* 0x000fea0003800000 */
.L_x_31:
[----:B------:R-:W-:-:S04]  /*0bb0*/  LOP3.LUT R0, R15, 0x80000000, R0, 0x48, !PT ;  /* 0x800000000f007812 */ /* 0x000fc800078e4800 */
[----:B------:R-:W-:Y:S01]  /*0bc0*/  LOP3.LUT R0, R0, 0x7f800000, RZ, 0xfc, !PT ;  /* 0x7f80000000007812 */ /* 0x000fe200078efcff */
[----:B------:R-:W-:Y:S06]  /*0bd0*/  BRA `(.L_x_36) ;  /* 0x0000000000147947 */ /* 0x000fec0003800000 */
.L_x_30:
[----:B------:R-:W-:Y:S01]  /*0be0*/  LOP3.LUT R0, R15, 0x80000000, R0, 0x48, !PT ;  /* 0x800000000f007812 */ /* 0x000fe200078e4800 */
[----:B------:R-:W-:Y:S06]  /*0bf0*/  BRA `(.L_x_36) ;  /* 0x00000000000c7947 */ /* 0x000fec0003800000 */
.L_x_29:
[----:B------:R-:W0:Y:S01]  /*0c00*/  MUFU.RSQ R0, -QNAN ;  /* 0xffc0000000007908 */ /* 0x000e220000001400 */
[----:B------:R-:W-:Y:S05]  /*0c10*/  BRA `(.L_x_36) ;  /* 0x0000000000047947 */ /* 0x000fea0003800000 */
.L_x_28:
[----:B------:R-:W-:-:S07]  /*0c20*/  FADD.FTZ R0, R0, R3 ;  /* 0x0000000300007221 */ /* 0x000fce0000010000 */
.L_x_36:
[----:B------:R-:W-:Y:S05]  /*0c30*/  BSYNC.RECONVERGENT B2 ;  /* 0x0000000000027941 */ /* 0x000fea0003800200 */
.L_x_26:
[----:B------:R-:W-:-:S04]  /*0c40*/  IMAD.MOV.U32 R13, RZ, RZ, 0x0 ;  /* 0x00000000ff0d7424 */ /* 0x000fc800078e00ff */
[----:B0-----:R-:W-:Y:S05]  /*0c50*/  RET.REL.NODEC R12 `(_ZN6oscean17output_generation3gpu4cuda15histogramKernelEPKfPiffii) ;  /* 0xfffffff00ce87950 */ /* 0x001fea0003c3ffff */
.L_x_37:
        /* <DEDUP_REMOVED lines=10> */
.L_x_56:


//--------------------- .text._ZN6oscean17output_generation3gpu4cuda12stdDevKernelEPKffPfPii --------------------------
	.section	.text._ZN6oscean17output_generation3gpu4cuda12stdDevKernelEPKffPfPii,"ax",@progbits
	.align	128
        .global         _ZN6oscean17output_generation3gpu4cuda12stdDevKernelEPKffPfPii
        .type           _ZN6oscean17output_generation3gpu4cuda12stdDevKernelEPKffPfPii,@function
        .size           _ZN6oscean17output_generation3gpu4cuda12stdDevKernelEPKffPfPii,(.L_x_60 - _ZN6oscean17output_generation3gpu4cuda12stdDevKernelEPKffPfPii)
        .other          _ZN6oscean17output_generation3gpu4cuda12stdDevKernelEPKffPfPii,@"STO_CUDA_ENTRY STV_DEFAULT"
_ZN6oscean17output_generation3gpu4cuda12stdDevKernelEPKffPfPii:
.text._ZN6oscean17output_generation3gpu4cuda12stdDevKernelEPKffPfPii:
[----:B------:R-:W-:Y:S01]  /*0000*/  LDC R1, c[0x0][0x37c] ;  /* 0x0000df00ff017b82 */ /* 0x000fe20000000800 */
[----:B------:R-:W0:Y:S01]  /*0010*/  S2R R5, SR_TID.X ;  /* 0x0000000000057919 */ /* 0x000e220000002100 */
[----:B------:R-:W1:Y:S01]  /*0020*/  LDCU UR4, c[0x0][0x360] ;  /* 0x00006c00ff0477ac */ /* 0x000e620008000800 */
[----:B------:R-:W-:Y:S01]  /*0030*/  MOV R2, 0x400 ;  /* 0x0000040000027802 */ /* 0x000fe20000000f00 */
[----:B------:R-:W-:Y:S01]  /*0040*/  BSSY.RECONVERGENT B0, `(.L_x_38) ;  /* 0x0000020000007945 */ /* 0x000fe20003800200 */
[----:B------:R-:W0:Y:S01]  /*0050*/  S2R R0, SR_CTAID.X ;  /* 0x0000000000007919 */ /* 0x000e220000002500 */
[----:B------:R-:W2:Y:S01]  /*0060*/  LDCU UR5, c[0x0][0x3a0] ;  /* 0x00007400ff0577ac */ /* 0x000ea20008000800 */
[----:B------:R-:W-:Y:S02]  /*0070*/  HFMA2 R9, -RZ, RZ, 0, 0 ;  /* 0x00000000ff097431 */ /* 0x000fe400000001ff */
[----:B------:R-:W-:Y:S01]  /*0080*/  IMAD.MOV.U32 R10, RZ, RZ, RZ ;  /* 0x000000ffff0a7224 */ /* 0x000fe200078e00ff */
[----:B------:R-:W3:Y:S01]  /*0090*/  S2R R3, SR_CgaCtaId ;  /* 0x0000000000037919 */ /* 0x000ee20000008800 */
[----:B------:R-:W4:Y:S01]  /*00a0*/  LDCU.64 UR6, c[0x0][0x358] ;  /* 0x00006b00ff0677ac */ /* 0x000f220008000a00 */
[----:B------:R-:W0:Y:S01]  /*00b0*/  LDCU UR8, c[0x0][0x388] ;  /* 0x00007100ff0877ac */ /* 0x000e220008000800 */
[----:B-1----:R-:W-:-:S02]  /*00c0*/  IMAD.U32 R8, RZ, RZ, UR4 ;  /* 0x00000004ff087e24 */ /* 0x002fc4000f8e00ff */
[----:B0-----:R-:W-:Y:S01]  /*00d0*/  IMAD R4, R0, UR4, R5 ;  /* 0x0000000400047c24 */ /* 0x001fe2000f8e0205 */
[----:B---3--:R-:W-:-:S04]  /*00e0*/  LEA R2, R3, R2, 0x18 ;  /* 0x0000000203027211 */ /* 0x008fc800078ec0ff */
[----:B--2---:R-:W-:Y:S01]  /*00f0*/  ISETP.GE.AND P0, PT, R4, UR5, PT ;  /* 0x0000000504007c0c */ /* 0x004fe2000bf06270 */
[--C-:B------:R-:W-:Y:S02]  /*0100*/  IMAD R14, R8, 0x4, R2.reuse ;  /* 0x00000004080e7824 */ /* 0x100fe400078e0202 */
[----:B------:R-:W-:-:S03]  /*0110*/  IMAD R13, R5, 0x4, R2 ;  /* 0x00000004050d7824 */ /* 0x000fc600078e0202 */
[----:B------:R-:W-:-:S07]  /*0120*/  LEA R16, R5, R14, 0x2 ;  /* 0x0000000e05107211 */ /* 0x000fce00078e10ff */
[----:B----4-:R-:W-:Y:S05]  /*0130*/  @P0 BRA `(.L_x_39) ;  /* 0x0000000000400947 */ /* 0x010fea0003800000 */
[----:B------:R-:W0:Y:S01]  /*0140*/  LDC.64 R2, c[0x0][0x380] ;  /* 0x0000e000ff027b82 */ /* 0x000e220000000a00 */
[----:B------:R-:W1:Y:S01]  /*0150*/  LDCU UR4, c[0x0][0x370] ;  /* 0x00006e00ff0477ac */ /* 0x000e620008000800 */
[----:B------:R-:W-:Y:S01]  /*0160*/  MOV R10, RZ ;  /* 0x000000ff000a7202 */ /* 0x000fe20000000f00 */
[----:B------:R-:W-:Y:S02]  /*0170*/  IMAD.MOV.U32 R9, RZ, RZ, RZ ;  /* 0x000000ffff097224 */ /* 0x000fe400078e00ff */
[----:B-1----:R-:W-:-:S07]  /*0180*/  IMAD R15, R8, UR4, RZ ;  /* 0x00000004080f7c24 */ /* 0x002fce000f8e02ff */
.L_x_40:
[----:B0-----:R-:W-:-:S06]  /*0190*/  IMAD.WIDE R6, R4, 0x4, R2 ;  /* 0x0000000404067825 */ /* 0x001fcc00078e0202 */
[----:B------:R-:W2:Y:S01]  /*01a0*/  LDG.E R6, desc[UR6][R6.64] ;  /* 0x0000000606067981 */ /* 0x000ea2000c1e1900 */
[----:B------:R-:W-:Y:S01]  /*01b0*/  IADD3 R4, PT, PT, R15, R4, RZ ;  /* 0x000000040f047210 */ /* 0x000fe20007ffe0ff */
[----:B------:R-:W-:-:S03]  /*01c0*/  VIADD R12, R9, 0x1 ;  /* 0x00000001090c7836 */ /* 0x000fc60000000000 */
[----:B------:R-:W-:Y:S02]  /*01d0*/  ISETP.GE.AND P1, PT, R4, UR5, PT ;  /* 0x0000000504007c0c */ /* 0x000fe4000bf26270 */
[C---:B--2---:R-:W-:Y:S01]  /*01e0*/  FSETP.NAN.AND P0, PT, |R6|.reuse, |R6|, PT ;  /* 0x400000060600720b */ /* 0x044fe20003f08200 */
[----:B------:R-:W-:-:S12]  /*01f0*/  FADD R11, R6, -UR8 ;  /* 0x80000008060b7e21 */ /* 0x000fd80008000000 */
[----:B------:R-:W-:Y:S01]  /*0200*/  @P0 IADD3 R12, PT, PT, R9, RZ, RZ ;  /* 0x000000ff090c0210 */ /* 0x000fe20007ffe0ff */
[----:B------:R-:W-:-:S04]  /*0210*/  @!P0 FFMA R10, R11, R11, R10 ;  /* 0x0000000b0b0a8223 */ /* 0x000fc8000000000a */
[----:B------:R-:W-:Y:S01]  /*0220*/  IMAD.MOV.U32 R9, RZ, RZ, R12 ;  /* 0x000000ffff097224 */ /* 0x000fe200078e000c */
[----:B------:R-:W-:Y:S06]  /*0230*/  @!P1 BRA `(.L_x_40) ;  /* 0xfffffffc00d49947 */ /* 0x000fec000383ffff */
.L_x_39:
[----:B------:R-:W-:Y:S05]  /*0240*/  BSYNC.RECONVERGENT B0 ;  /* 0x0000000000007941 */ /* 0x000fea0003800200 */
.L_x_38:
[----:B------:R-:W-:Y:S01]  /*0250*/  ISETP.GE.U32.AND P0, PT, R8, 0x2, PT ;  /* 0x000000020800780c */ /* 0x000fe20003f06070 */
[----:B------:R0:W-:Y:S04]  /*0260*/  STS [R13], R10 ;  /* 0x0000000a0d007388 */ /* 0x0001e80000000800 */
[----:B------:R0:W-:Y:S01]  /*0270*/  STS [R16], R9 ;  /* 0x0000000910007388 */ /* 0x0001e20000000800 */
[----:B------:R-:W-:Y:S07]  /*0280*/  BAR.SYNC.DEFER_BLOCKING 0x0 ;  /* 0x0000000000007b1d */ /* 0x000fee0000010000 */
[----:B------:R-:W-:Y:S05]  /*0290*/  @!P0 BRA `(.L_x_41) ;  /* 0x00000000004c8947 */ /* 0x000fea0003800000 */
.L_x_44:
[----:B0-----:R-:W-:Y:S01]  /*02a0*/  SHF.R.U32.HI R10, RZ, 0x1, R8 ;  /* 0x00000001ff0a7819 */ /* 0x001fe20000011608 */
[----:B------:R-:W-:Y:S03]  /*02b0*/  BSSY.RECONVERGENT B0, `(.L_x_42) ;  /* 0x000000d000007945 */ /* 0x000fe60003800200 */
[----:B------:R-:W-:-:S13]  /*02c0*/  ISETP.GE.U32.AND P0, PT, R5, R10, PT ;  /* 0x0000000a0500720c */ /* 0x000fda0003f06070 */
[----:B------:R-:W-:Y:S05]  /*02d0*/  @P0 BRA `(.L_x_43) ;  /* 0x0000000000280947 */ /* 0x000fea0003800000 */
[----:B------:R-:W-:Y:S01]  /*02e0*/  LEA R2, R10, R13, 0x2 ;  /* 0x0000000d0a027211 */ /* 0x000fe200078e10ff */
[----:B------:R-:W-:Y:S05]  /*02f0*/  LDS R3, [R13] ;  /* 0x000000000d037984 */ /* 0x000fea0000000800 */
[----:B------:R-:W0:Y:S02]  /*0300*/  LDS R2, [R2] ;  /* 0x0000000002027984 */ /* 0x000e240000000800 */
[----:B0-----:R-:W-:Y:S01]  /*0310*/  FADD R4, R2, R3 ;  /* 0x0000000302047221 */ /* 0x001fe20000000000 */
[----:B------:R-:W-:-:S04]  /*0320*/  IMAD R3, R10, 0x4, R16 ;  /* 0x000000040a037824 */ /* 0x000fc800078e0210 */
[----:B------:R-:W-:Y:S04]  /*0330*/  STS [R13], R4 ;  /* 0x000000040d007388 */ /* 0x000fe80000000800 */
[----:B------:R-:W-:Y:S04]  /*0340*/  LDS R3, [R3] ;  /* 0x0000000003037984 */ /* 0x000fe80000000800 */
[----:B------:R-:W0:Y:S02]  /*0350*/  LDS R6, [R16] ;  /* 0x0000000010067984 */ /* 0x000e240000000800 */
[----:B0-----:R-:W-:-:S05]  /*0360*/  IADD3 R6, PT, PT, R3, R6, RZ ;  /* 0x0000000603067210 */ /* 0x001fca0007ffe0ff */
[----:B------:R0:W-:Y:S02]  /*0370*/  STS [R16], R6 ;  /* 0x0000000610007388 */ /* 0x0001e40000000800 */
.L_x_43:
[----:B------:R-:W-:Y:S05]  /*0380*/  BSYNC.RECONVERGENT B0 ;  /* 0x0000000000007941 */ /* 0x000fea0003800200 */
.L_x_42:
[----:B------:R-:W-:Y:S01]  /*0390*/  BAR.SYNC.DEFER_BLOCKING 0x0 ;  /* 0x0000000000007b1d */ /* 0x000fe20000010000 */
[----:B------:R-:W-:Y:S01]  /*03a0*/  ISETP.GT.U32.AND P0, PT, R8, 0x3, PT ;  /* 0x000000030800780c */ /* 0x000fe20003f04070 */
[----:B------:R-:W-:-:S12]  /*03b0*/  IMAD.MOV.U32 R8, RZ, RZ, R10 ;  /* 0x000000ffff087224 */ /* 0x000fd800078e000a */
[----:B------:R-:W-:Y:S05]  /*03c0*/  @P0 BRA `(.L_x_44) ;  /* 0xfffffffc00b40947 */ /* 0x000fea000383ffff */
.L_x_41:
[----:B------:R-:W-:-:S13]  /*03d0*/  ISETP.NE.AND P0, PT, R5, RZ, PT ;  /* 0x000000ff0500720c */ /* 0x000fda0003f05270 */
[----:B------:R-:W-:Y:S05]  /*03e0*/  @P0 EXIT ;  /* 0x000000000000094d */ /* 0x000fea0003800000 */
[----:B------:R-:W1:Y:S01]  /*03f0*/  S2UR UR5, SR_CgaCtaId ;  /* 0x00000000000579c3 */ /* 0x000e620000008800 */
[----:B------:R-:W-:Y:S01]  /*0400*/  UMOV UR4, 0x400 ;  /* 0x0000040000047882 */ /* 0x000fe20000000000 */
[----:B0-----:R-:W-:Y:S06]  /*0410*/  LDS R9, [R14] ;  /* 0x000000000e097984 */ /* 0x001fec0000000800 */
[----:B------:R-:W0:Y:S08]  /*0420*/  LDC.64 R2, c[0x0][0x390] ;  /* 0x0000e400ff027b82 */ /* 0x000e300000000a00 */
[----:B------:R-:W2:Y:S01]  /*0430*/  LDC.64 R4, c[0x0][0x398] ;  /* 0x0000e600ff047b82 */ /* 0x000ea20000000a00 */
[----:B-1----:R-:W-:Y:S01]  /*0440*/  ULEA UR4, UR5, UR4, 0x18 ;  /* 0x0000000405047291 */ /* 0x002fe2000f8ec0ff */
[----:B0-----:R-:W-:-:S08]  /*0450*/  IMAD.WIDE.U32 R2, R0, 0x4, R2 ;  /* 0x0000000400027825 */ /* 0x001fd000078e0002 */
[----:B------:R-:W0:Y:S01]  /*0460*/  LDS R7, [UR4] ;  /* 0x00000004ff077984 */ /* 0x000e220008000800 */
[----:B--2---:R-:W-:-:S03]  /*0470*/  IMAD.WIDE.U32 R4, R0, 0x4, R4 ;  /* 0x0000000400047825 */ /* 0x004fc600078e0004 */
[----:B0-----:R-:W-:Y:S04]  /*0480*/  STG.E desc[UR6][R2.64], R7 ;  /* 0x0000000702007986 */ /* 0x001fe8000c101906 */
[----:B------:R-:W-:Y:S01]  /*0490*/  STG.E desc[UR6][R4.64], R9 ;  /* 0x0000000904007986 */ /* 0x000fe2000c101906 */
[----:B------:R-:W-:Y:S05]  /*04a0*/  EXIT ;  /* 0x000000000000794d */ /* 0x000fea0003800000 */
.L_x_45:
        /* <DEDUP_REMOVED lines=13> */
.L_x_60:


//--------------------- .text._ZN6oscean17output_generation3gpu4cuda10meanKernelEPKfPfPii --------------------------
	.section	.text._ZN6oscean17output_generation3gpu4cuda10meanKernelEPKfPfPii,"ax",@progbits
	.align	128
        .global         _ZN6oscean17output_generation3gpu4cuda10meanKernelEPKfPfPii
        .type           _ZN6oscean17output_generation3gpu4cuda10meanKernelEPKfPfPii,@function
        .size           _ZN6oscean17output_generation3gpu4cuda10meanKernelEPKfPfPii,(.L_x_61 - _ZN6oscean17output_generation3gpu4cuda10meanKernelEPKfPfPii)
        .other          _ZN6oscean17output_generation3gpu4cuda10meanKernelEPKfPfPii,@"STO_CUDA_ENTRY STV_DEFAULT"
_ZN6oscean17output_generation3gpu4cuda10meanKernelEPKfPfPii:
.text._ZN6oscean17output_generation3gpu4cuda10meanKernelEPKfPfPii:
[----:B------:R-:W-:Y:S01]  /*0000*/  LDC R1, c[0x0][0x37c] ;  /* 0x0000df00ff017b82 */ /* 0x000fe20000000800 */
[----:B------:R-:W0:Y:S01]  /*0010*/  S2R R11, SR_TID.X ;  /* 0x00000000000b7919 */ /* 0x000e220000002100 */
[----:B------:R-:W1:Y:S01]  /*0020*/  LDCU UR4, c[0x0][0x360] ;  /* 0x00006c00ff0477ac */ /* 0x000e620008000800 */
[----:B------:R-:W-:Y:S01]  /*0030*/  MOV R2, 0x400 ;  /* 0x0000040000027802 */ /* 0x000fe20000000f00 */
[----:B------:R-:W-:Y:S01]  /*0040*/  BSSY.RECONVERGENT B0, `(.L_x_46) ;  /* 0x000001d000007945 */ /* 0x000fe20003800200 */
[----:B------:R-:W0:Y:S01]  /*0050*/  S2R R0, SR_CTAID.X ;  /* 0x0000000000007919 */ /* 0x000e220000002500 */
[----:B------:R-:W2:Y:S01]  /*0060*/  LDCU UR5, c[0x0][0x398] ;  /* 0x00007300ff0577ac */ /* 0x000ea20008000800 */
[----:B------:R-:W-:Y:S01]  /*0070*/  CS2R R8, SRZ ;  /* 0x0000000000087805 */ /* 0x000fe2000001ff00 */
[----:B------:R-:W3:Y:S01]  /*0080*/  S2R R3, SR_CgaCtaId ;  /* 0x0000000000037919 */ /* 0x000ee20000008800 */
[----:B------:R-:W4:Y:S01]  /*0090*/  LDCU.64 UR6, c[0x0][0x358] ;  /* 0x00006b00ff0677ac */ /* 0x000f220008000a00 */
[----:B-1----:R-:W-:-:S02]  /*00a0*/  IMAD.U32 R6, RZ, RZ, UR4 ;  /* 0x00000004ff067e24 */ /* 0x002fc4000f8e00ff */
[----:B0-----:R-:W-:Y:S01]  /*00b0*/  IMAD R4, R0, UR4, R11 ;  /* 0x0000000400047c24 */ /* 0x001fe2000f8e020b */
[----:B---3--:R-:W-:-:S04]  /*00c0*/  LEA R3, R3, R2, 0x18 ;  /* 0x0000000203037211 */ /* 0x008fc800078ec0ff */
[----:B--2---:R-:W-:Y:S02]  /*00d0*/  ISETP.GE.AND P0, PT, R4, UR5, PT ;  /* 0x0000000504007c0c */ /* 0x004fe4000bf06270 */
[----:B------:R-:W-:Y:S01]  /*00e0*/  LEA R12, R11, R3, 0x2 ;  /* 0x000000030b0c7211 */ /* 0x000fe200078e10ff */
[----:B------:R-:W-:-:S04]  /*00f0*/  IMAD R16, R6, 0x4, R3 ;  /* 0x0000000406107824 */ /* 0x000fc800078e0203 */
[----:B------:R-:W-:-:S06]  /*0100*/  IMAD R13, R11, 0x4, R16 ;  /* 0x000000040b0d7824 */ /* 0x000fcc00078e0210 */
[----:B----4-:R-:W-:Y:S05]  /*0110*/  @P0 BRA `(.L_x_47) ;  /* 0x00000000003c0947 */ /* 0x010fea0003800000 */
[----:B------:R-:W0:Y:S01]  /*0120*/  LDC.64 R2, c[0x0][0x380] ;  /* 0x0000e000ff027b82 */ /* 0x000e220000000a00 */
[----:B------:R-:W1:Y:S01]  /*0130*/  LDCU UR4, c[0x0][0x370] ;  /* 0x00006e00ff0477ac */ /* 0x000e620008000800 */
[----:B------:R-:W-:Y:S01]  /*0140*/  IMAD.MOV.U32 R7, RZ, RZ, R4 ;  /* 0x000000ffff077224 */ /* 0x000fe200078e0004 */
[----:B------:R-:W-:Y:S01]  /*0150*/  CS2R R8, SRZ ;  /* 0x0000000000087805 */ /* 0x000fe2000001ff00 */
[----:B-1----:R-:W-:-:S07]  /*0160*/  IMAD R14, R6, UR4, RZ ;  /* 0x00000004060e7c24 */ /* 0x002fce000f8e02ff */
.L_x_48:
[----:B0-----:R-:W-:-:S06]  /*0170*/  IMAD.WIDE R4, R7, 0x4, R2 ;  /* 0x0000000407047825 */ /* 0x001fcc00078e0202 */
[----:B------:R-:W2:Y:S01]  /*0180*/  LDG.E R4, desc[UR6][R4.64] ;  /* 0x0000000604047981 */ /* 0x000ea2000c1e1900 */
[----:B------:R-:W-:Y:S01]  /*0190*/  IADD3 R7, PT, PT, R14, R7, RZ ;  /* 0x000000070e077210 */ /* 0x000fe20007ffe0ff */
[----:B------:R-:W-:-:S03]  /*01a0*/  VIADD R10, R8, 0x1 ;  /* 0x00000001080a7836 */ /* 0x000fc60000000000 */
[----:B------:R-:W-:Y:S02]  /*01b0*/  ISETP.GE.AND P1, PT, R7, UR5, PT ;  /* 0x0000000507007c0c */ /* 0x000fe4000bf26270 */
[----:B--2---:R-:W-:-:S13]  /*01c0*/  FSETP.NAN.AND P0, PT, |R4|, |R4|, PT ;  /* 0x400000040400720b */ /* 0x004fda0003f08200 */
[----:B------:R-:W-:Y:S02]  /*01d0*/  @P0 IMAD.MOV R10, RZ, RZ, R8 ;  /* 0x000000ffff0a0224 */ /* 0x000fe400078e0208 */
[----:B------:R-:W-:-:S03]  /*01e0*/  @!P0 FADD R9, R4, R9 ;  /* 0x0000000904098221 */ /* 0x000fc60000000000 */
[----:B------:R-:W-:Y:S01]  /*01f0*/  MOV R8, R10 ;  /* 0x0000000a00087202 */ /* 0x000fe20000000f00 */
[----:B------:R-:W-:Y:S06]  /*0200*/  @!P1 BRA `(.L_x_48) ;  /* 0xfffffffc00d89947 */ /* 0x000fec000383ffff */
.L_x_47:
[----:B------:R-:W-:Y:S05]  /*0210*/  BSYNC.RECONVERGENT B0 ;  /* 0x0000000000007941 */ /* 0x000fea0003800200 */
.L_x_46:
[----:B------:R-:W-:Y:S01]  /*0220*/  ISETP.GE.U32.AND P0, PT, R6, 0x2, PT ;  /* 0x000000020600780c */ /* 0x000fe20003f06070 */
[----:B------:R0:W-:Y:S04]  /*0230*/  STS [R12], R9 ;  /* 0x000000090c007388 */ /* 0x0001e80000000800 */
[----:B------:R0:W-:Y:S01]  /*0240*/  STS [R13], R8 ;  /* 0x000000080d007388 */ /* 0x0001e20000000800 */
[----:B------:R-:W-:Y:S07]  /*0250*/  BAR.SYNC.DEFER_BLOCKING 0x0 ;  /* 0x0000000000007b1d */ /* 0x000fee0000010000 */
[----:B------:R-:W-:Y:S05]  /*0260*/  @!P0 BRA `(.L_x_49) ;  /* 0x00000000004c8947 */ /* 0x000fea0003800000 */
.L_x_52:
[----:B0-----:R-:W-:Y:S01]  /*0270*/  SHF.R.U32.HI R8, RZ, 0x1, R6 ;  /* 0x00000001ff087819 */ /* 0x001fe20000011606 */
[----:B------:R-:W-:Y:S03]  /*0280*/  BSSY.RECONVERGENT B0, `(.L_x_50) ;  /* 0x000000d000007945 */ /* 0x000fe60003800200 */
[----:B------:R-:W-:-:S13]  /*0290*/  ISETP.GE.U32.AND P0, PT, R11, R8, PT ;  /* 0x000000080b00720c */ /* 0x000fda0003f06070 */
[----:B------:R-:W-:Y:S05]  /*02a0*/  @P0 BRA `(.L_x_51) ;  /* 0x0000000000280947 */ /* 0x000fea0003800000 */
[C---:B------:R-:W-:Y:S01]  /*02b0*/  IMAD R2, R8.reuse, 0x4, R12 ;  /* 0x0000000408027824 */ /* 0x040fe200078e020c */
[----:B------:R-:W-:Y:S01]  /*02c0*/  LDS R3, [R12] ;  /* 0x000000000c037984 */ /* 0x000fe20000000800 */
[----:B------:R-:W-:-:S04]  /*02d0*/  LEA R4, R8, R13, 0x2 ;  /* 0x0000000d08047211 */ /* 0x000fc800078e10ff */
[----:B------:R-:W0:Y:S02]  /*02e0*/  LDS R2, [R2] ;  /* 0x0000000002027984 */ /* 0x000e240000000800 */
[----:B0-----:R-:W-:-:S05]  /*02f0*/  FADD R3, R2, R3 ;  /* 0x0000000302037221 */ /* 0x001fca0000000000 */
[----:B------:R-:W-:Y:S04]  /*0300*/  STS [R12], R3 ;  /* 0x000000030c007388 */ /* 0x000fe80000000800 */
[----:B------:R-:W-:Y:S04]  /*0310*/  LDS R4, [R4] ;  /* 0x0000000004047984 */ /* 0x000fe80000000800 */
[----:B------:R-:W0:Y:S02]  /*0320*/  LDS R5, [R13] ;  /* 0x000000000d057984 */ /* 0x000e240000000800 */
[----:B0-----:R-:W-:-:S05]  /*0330*/  IMAD.IADD R5, R4, 0x1, R5 ;  /* 0x0000000104057824 */ /* 0x001fca00078e0205 */
[----:B------:R0:W-:Y:S02]  /*0340*/  STS [R13], R5 ;  /* 0x000000050d007388 */ /* 0x0001e40000000800 */
.L_x_51:
[----:B------:R-:W-:Y:S05]  /*0350*/  BSYNC.RECONVERGENT B0 ;  /* 0x0000000000007941 */ /* 0x000fea0003800200 */
.L_x_50:
[----:B------:R-:W-:Y:S01]  /*0360*/  BAR.SYNC.DEFER_BLOCKING 0x0 ;  /* 0x0000000000007b1d */ /* 0x000fe20000010000 */
[----:B------:R-:W-:Y:S02]  /*0370*/  ISETP.GT.U32.AND P0, PT, R6, 0x3, PT ;  /* 0x000000030600780c */ /* 0x000fe40003f04070 */
[----:B------:R-:W-:-:S11]  /*0380*/  MOV R6, R8 ;  /* 0x0000000800067202 */ /* 0x000fd60000000f00 */
[----:B------:R-:W-:Y:S05]  /*0390*/  @P0 BRA `(.L_x_52) ;  /* 0xfffffffc00b40947 */ /* 0x000fea000383ffff */
.L_x_49:
        /* <DEDUP_REMOVED lines=14> */
.L_x_53:
        /* <DEDUP_REMOVED lines=16> */
.L_x_61:


//--------------------- .text._ZN3cub18CUB_300001_SM_10006detail11EmptyKernelIvEEvv --------------------------
	.section	.text._ZN3cub18CUB_300001_SM_10006detail11EmptyKernelIvEEvv,"ax",@progbits
	.align	128
        .global         _ZN3cub18CUB_300001_SM_10006detail11EmptyKernelIvEEvv
        .type           _ZN3cub18CUB_300001_SM_10006detail11EmptyKernelIvEEvv,@function
        .size           _ZN3cub18CUB_300001_SM_10006detail11EmptyKernelIvEEvv,(.L_x_62 - _ZN3cub18CUB_300001_SM_10006detail11EmptyKernelIvEEvv)
        .other          _ZN3cub18CUB_300001_SM_10006detail11EmptyKernelIvEEvv,@"STO_CUDA_ENTRY STV_DEFAULT"
_ZN3cub18CUB_300001_SM_10006detail11EmptyKernelIvEEvv:
.text._ZN3cub18CUB_300001_SM_10006detail11EmptyKernelIvEEvv:
[----:B------:R-:W-:Y:S01]  /*0000*/  LDC R1, c[0x0][0x37c] ;  /* 0x0000df00ff017b82 */ /* 0x000fe20000000800 */
[----:B------:R-:W-:Y:S05]  /*0010*/  EXIT ;  /* 0x000000000000794d */ /* 0x000fea0003800000 */
.L_x_54:
        /* <DEDUP_REMOVED lines=14> */
.L_x_62:


//--------------------- .nv.shared._ZN6oscean17output_generation3gpu4cuda22compactValidDataKernelEPKfPfPii --------------------------
	.section	.nv.shared._ZN6oscean17output_generation3gpu4cuda22compactValidDataKernelEPKfPfPii,"aw",@nobits
	.sectionflags	@""
	.align	16
	.zero		1024


//--------------------- .nv.shared.reserved.0     --------------------------
	.section	.nv.shared.reserved.0,"aw",@nobits
	.weak		__nv_reservedSMEM_offset_0_alias
	.size		__nv_reservedSMEM_offset_0_alias, 0, 64
	.other		__nv_reservedSMEM_offset_0_alias,@"STO_CUDA_RESERVED_SHARED STV_DEFAULT"
__nv_reservedSMEM_offset_0_alias:
	.zero		0
	.zero		64


//--------------------- .nv.global                --------------------------
	.section	.nv.global,"aw",@nobits
.nv.global:
	.type		_ZN34_INTERNAL_0d5ffa2e_4_k_cu_facc646d6thrust24THRUST_300001_SM_1000_NS12placeholders2_5E,@object
	.size		_ZN34_INTERNAL_0d5ffa2e_4_k_cu_facc646d6thrust24THRUST_300001_SM_1000_NS12placeholders2_5E,(_ZN34_INTERNAL_0d5ffa2e_4_k_cu_facc646d4cuda3std3__45__cpo6cbeginE - _ZN34_INTERNAL_0d5ffa2e_4_k_cu_facc646d6thrust24THRUST_300001_SM_1000_NS12placeholders2_5E)
_ZN34_INTERNAL_0d5ffa2e_4_k_cu_facc646d6thrust24THRUST_300001_SM_1000_NS12placeholders2_5E:
	.zero		1
	.type		_ZN34_INTERNAL_0d5ffa2e_4_k_cu_facc646d4cuda3std3__45__cpo6cbeginE,@object
	.size		_ZN34_INTERNAL_0d5ffa2e_4_k_cu_facc646d4cuda3std3__45__cpo6cbeginE,(_ZN34_INTERNAL_0d5ffa2e_4_k_cu_facc646d4cuda3std6ranges3__45__cpo6cbeginE - _ZN34_INTERNAL_0d5ffa2e_4_k_cu_facc646d4cuda3std3__45__cpo6cbeginE)
_ZN34_INTERNAL_0d5ffa2e_4_k_cu_facc646d4cuda3std3__45__cpo6cbeginE:
	.zero		1
	.type		_ZN34_INTERNAL_0d5ffa2e_4_k_cu_facc646d4cuda3std6ranges3__45__cpo6cbeginE,@object
	.size		_ZN34_INTERNAL_0d5ffa2e_4_k_cu_facc646d4cuda3std6ranges3__45__cpo6cbeginE,(_ZN34_INTERNAL_0d5ffa2e_4_k_cu_facc646d4cuda3std3__48in_placeE - _ZN34_INTERNAL_0d5ffa2e_4_k_cu_facc646d4cuda3std6ranges3__45__cpo6cbeginE)
_ZN34_INTERNAL_0d5ffa2e_4_k_cu_facc646d4cuda3std6ranges3__45__cpo6cbeginE:
	.zero		1
	.type		_ZN34_INTERNAL_0d5ffa2e_4_k_cu_facc646d4cuda3std3__48in_placeE,@object
	.size		_ZN34_INTERNAL_0d5ffa2e_4_k_cu_facc646d4cuda3std3__48in_placeE,(_ZN34_INTERNAL_0d5ffa2e_4_k_cu_facc646d4cuda3std6ranges3__45__cpo4sizeE - _ZN34_INTERNAL_0d5ffa2e_4_k_cu_facc646d4cuda3std3__48in_placeE)
_ZN34_INTERNAL_0d5ffa2e_4_k_cu_facc646d4cuda3std3__48in_placeE:
	.zero		1
	.type		_ZN34_INTERNAL_0d5ffa2e_4_k_cu_facc646d4cuda3std6ranges3__45__cpo4sizeE,@object
	.size		_ZN34_INTERNAL_0d5ffa2e_4_k_cu_facc646d4cuda3std6ranges3__45__cpo4sizeE,(_ZN34_INTERNAL_0d5ffa2e_4_k_cu_facc646d6thrust24THRUST_300001_SM_1000_NS12placeholders2_9E - _ZN34_INTERNAL_0d5ffa2e_4_k_cu_facc646d4cuda3std6ranges3__45__cpo4sizeE)
_ZN34_INTERNAL_0d5ffa2e_4_k_cu_facc646d4cuda3std6ranges3__45__cpo4sizeE:
	.zero		1
	.type		_ZN34_INTERNAL_0d5ffa2e_4_k_cu_facc646d6thrust24THRUST_300001_SM_1000_NS12placeholders2_9E,@object
	.size		_ZN34_INTERNAL_0d5ffa2e_4_k_cu_facc646d6thrust24THRUST_300001_SM_1000_NS12placeholders2_9E,(_ZN34_INTERNAL_0d5ffa2e_4_k_cu_facc646d4cuda3std3__45__cpo7crbeginE - _ZN34_INTERNAL_0d5ffa2e_4_k_cu_facc646d6thrust24THRUST_300001_SM_1000_NS12placeholders2_9E)
_ZN34_INTERNAL_0d5ffa2e_4_k_cu_facc646d6thrust24THRUST_300001_SM_1000_NS12placeholders2_9E:
	.zero		1
	.type		_ZN34_INTERNAL_0d5ffa2e_4_k_cu_facc646d4cuda3std3__45__cpo7crbeginE,@object
	.size		_ZN34_INTERNAL_0d5ffa2e_4_k_cu_facc646d4cuda3std3__45__cpo7crbeginE,(_ZN34_INTERNAL_0d5ffa2e_4_k_cu_facc646d4cuda3std6ranges3__45__cpo4nextE - _ZN34_INTERNAL_0d5ffa2e_4_k_cu_facc646d4cuda3std3__45__cpo7crbeginE)
_ZN34_INTERNAL_0d5ffa2e_4_k_cu_facc646d4cuda3std3__45__cpo7crbeginE:
	.zero		1
	.type		_ZN34_INTERNAL_0d5ffa2e_4_k_cu_facc646d4cuda3std6ranges3__45__cpo4nextE,@object
	.size		_ZN34_INTERNAL_0d5ffa2e_4_k_cu_facc646d4cuda3std6ranges3__45__cpo4nextE,(_ZN34_INTERNAL_0d5ffa2e_4_k_cu_facc646d4cuda3std6ranges3__45__cpo4swapE - _ZN34_INTERNAL_0d5ffa2e_4_k_cu_facc646d4cuda3std6ranges3__45__cpo4nextE)
_ZN34_INTERNAL_0d5ffa2e_4_k_cu_facc646d4cuda3std6ranges3__45__cpo4nextE:
	.zero		1
	.type		_ZN34_INTERNAL_0d5ffa2e_4_k_cu_facc646d4cuda3std6ranges3__45__cpo4swapE,@object
	.size		_ZN34_INTERNAL_0d5ffa2e_4_k_cu_facc646d4cuda3std6ranges3__45__cpo4swapE,(_ZN34_INTERNAL_0d5ffa2e_4_k_cu_facc646d6thrust24THRUST_300001_SM_1000_NS12placeholders2_1E - _ZN34_INTERNAL_0d5ffa2e_4_k_cu_facc646d4cuda3std6ranges3__45__cpo4swapE)
_ZN34_INTERNAL_0d5ffa2e_4_k_cu_facc646d4cuda3std6ranges3__45__cpo4swapE:
	.zero		1
	.type		_ZN34_INTERNAL_0d5ffa2e_4_k_cu_facc646d6thrust24THRUST_300001_SM_1000_NS12placeholders2_1E,@object
	.size		_ZN34_INTERNAL_0d5ffa2e_4_k_cu_facc646d6thrust24THRUST_300001_SM_1000_NS12placeholders2_1E,(_ZN34_INTERNAL_0d5ffa2e_4_k_cu_facc646d6thrust24THRUST_300001_SM_1000_NS12placeholders2_3E - _ZN34_INTERNAL_0d5ffa2e_4_k_cu_facc646d6thrust24THRUST_300001_SM_1000_NS12placeholders2_1E)
_ZN34_INTERNAL_0d5ffa2e_4_k_cu_facc646d6thrust24THRUST_300001_SM_1000_NS12placeholders2_1E:
	.zero		1
	.type		_ZN34_INTERNAL_0d5ffa2e_4_k_cu_facc646d6thrust24THRUST_300001_SM_1000_NS12placeholders2_3E,@object
	.size		_ZN34_INTERNAL_0d5ffa2e_4_k_cu_facc646d6thrust24THRUST_300001_SM_1000_NS12placeholders2_3E,(_ZN34_INTERNAL_0d5ffa2e_4_k_cu_facc646d4cuda3std3__45__cpo5beginE - _ZN34_INTERNAL_0d5ffa2e_4_k_cu_facc646d6thrust24THRUST_300001_SM_1000_NS12placeholders2_3E)
_ZN34_INTERNAL_0d5ffa2e_4_k_cu_facc646d6thrust24THRUST_300001_SM_1000_NS12placeholders2_3E:
	.zero		1
	.type		_ZN34_INTERNAL_0d5ffa2e_4_k_cu_facc646d4cuda3std3__45__cpo5beginE,@object
	.size		_ZN34_INTERNAL_0d5ffa2e_4_k_cu_facc646d4cuda3std3__45__cpo5beginE,(_ZN34_INTERNAL_0d5ffa2e_4_k_cu_facc646d4cuda3std6ranges3__45__cpo5beginE - _ZN34_INTERNAL_0d5ffa2e_4_k_cu_facc646d4cuda3std3__45__cpo5beginE)
_ZN34_INTERNAL_0d5ffa2e_4_k_cu_facc646d4cuda3std3__45__cpo5beginE:
	.zero		1
	.type		_ZN34_INTERNAL_0d5ffa2e_4_k_cu_facc646d4cuda3std6ranges3__45__cpo5beginE,@object
	.size		_ZN34_INTERNAL_0d5ffa2e_4_k_cu_facc646d4cuda3std6ranges3__45__cpo5beginE,(_ZN34_INTERNAL_0d5ffa2e_4_k_cu_facc646d4cuda3std3__436_GLOBAL__N__0d5ffa2e_4_k_cu_facc646d6ignoreE - _ZN34_INTERNAL_0d5ffa2e_4_k_cu_facc646d4cuda3std6ranges3__45__cpo5beginE)
_ZN34_INTERNAL_0d5ffa2e_4_k_cu_facc646d4cuda3std6ranges3__45__cpo5beginE:
	.zero		1
	.type		_ZN34_INTERNAL_0d5ffa2e_4_k_cu_facc646d4cuda3std3__436_GLOBAL__N__0d5ffa2e_4_k_cu_facc646d6ignoreE,@object
	.size		_ZN34_INTERNAL_0d5ffa2e_4_k_cu_facc646d4cuda3std3__436_GLOBAL__N__0d5ffa2e_4_k_cu_facc646d6ignoreE,(_ZN34_INTERNAL_0d5ffa2e_4_k_cu_facc646d4cuda3std6ranges3__45__cpo4dataE - _ZN34_INTERNAL_0d5ffa2e_4_k_cu_facc646d4cuda3std3__436_GLOBAL__N__0d5ffa2e_4_k_cu_facc646d6ignoreE)
_ZN34_INTERNAL_0d5ffa2e_4_k_cu_facc646d4cuda3std3__436_GLOBAL__N__0d5ffa2e_4_k_cu_facc646d6ignoreE:
	.zero		1
	.type		_ZN34_INTERNAL_0d5ffa2e_4_k_cu_facc646d4cuda3std6ranges3__45__cpo4dataE,@object
	.size		_ZN34_INTERNAL_0d5ffa2e_4_k_cu_facc646d4cuda3std6ranges3__45__cpo4dataE,(_ZN34_INTERNAL_0d5ffa2e_4_k_cu_facc646d6thrust24THRUST_300001_SM_1000_NS12placeholders2_7E - _ZN34_INTERNAL_0d5ffa2e_4_k_cu_facc646d4cuda3std6ranges3__45__cpo4dataE)
_ZN34_INTERNAL_0d5ffa2e_4_k_cu_facc646d4cuda3std6ranges3__45__cpo4dataE:
	.zero		1
	.type		_ZN34_INTERNAL_0d5ffa2e_4_k_cu_facc646d6thrust24THRUST_300001_SM_1000_NS12placeholders2_7E,@object
	.size		_ZN34_INTERNAL_0d5ffa2e_4_k_cu_facc646d6thrust24THRUST_300001_SM_1000_NS12placeholders2_7E,(_ZN34_INTERNAL_0d5ffa2e_4_k_cu_facc646d4cuda3std3__45__cpo6rbeginE - _ZN34_INTERNAL_0d5ffa2e_4_k_cu_facc646d6thrust24THRUST_300001_SM_1000_NS12placeholders2_7E)
_ZN34_INTERNAL_0d5ffa2e_4_k_cu_facc646d6thrust24THRUST_300001_SM_1000_NS12placeholders2_7E:
	.zero		1
	.type		_ZN34_INTERNAL_0d5ffa2e_4_k_cu_facc646d4cuda3std3__45__cpo6rbeginE,@object
	.size		_ZN34_INTERNAL_0d5ffa2e_4_k_cu_facc646d4cuda3std3__45__cpo6rbeginE,(_ZN34_INTERNAL_0d5ffa2e_4_k_cu_facc646d4cuda3std6ranges3__45__cpo7advanceE - _ZN34_INTERNAL_0d5ffa2e_4_k_cu_facc646d4cuda3std3__45__cpo6rbeginE)
_ZN34_INTERNAL_0d5ffa2e_4_k_cu_facc646d4cuda3std3__45__cpo6rbeginE:
	.zero		1
	.type		_ZN34_INTERNAL_0d5ffa2e_4_k_cu_facc646d4cuda3std6ranges3__45__cpo7advanceE,@object
	.size		_ZN34_INTERNAL_0d5ffa2e_4_k_cu_facc646d4cuda3std6ranges3__45__cpo7advanceE,(_ZN34_INTERNAL_0d5ffa2e_4_k_cu_facc646d4cuda3std3__47nulloptE - _ZN34_INTERNAL_0d5ffa2e_4_k_cu_facc646d4cuda3std6ranges3__45__cpo7advanceE)
_ZN34_INTERNAL_0d5ffa2e_4_k_cu_facc646d4cuda3std6ranges3__45__cpo7advanceE:
	.zero		1
	.type		_ZN34_INTERNAL_0d5ffa2e_4_k_cu_facc646d4cuda3std3__47nulloptE,@object
	.size		_ZN34_INTERNAL_0d5ffa2e_4_k_cu_facc646d4cuda3std3__47nulloptE,(_ZN34_INTERNAL_0d5ffa2e_4_k_cu_facc646d4cuda3std6ranges3__45__cpo8distanceE - _ZN34_INTERNAL_0d5ffa2e_4_k_cu_facc646d4cuda3std3__47nulloptE)
_ZN34_INTERNAL_0d5ffa2e_4_k_cu_facc646d4cuda3std3__47nulloptE:
	.zero		1
	.type		_ZN34_INTERNAL_0d5ffa2e_4_k_cu_facc646d4cuda3std6ranges3__45__cpo8distanceE,@object
	.size		_ZN34_INTERNAL_0d5ffa2e_4_k_cu_facc646d4cuda3std6ranges3__45__cpo8distanceE,(_ZN34_INTERNAL_0d5ffa2e_4_k_cu_facc646d6thrust24THRUST_300001_SM_1000_NS12placeholders2_6E - _ZN34_INTERNAL_0d5ffa2e_4_k_cu_facc646d4cuda3std6ranges3__45__cpo8distanceE)
_ZN34_INTERNAL_0d5ffa2e_4_k_cu_facc646d4cuda3std6ranges3__45__cpo8distanceE:
	.zero		1
	.type		_ZN34_INTERNAL_0d5ffa2e_4_k_cu_facc646d6thrust24THRUST_300001_SM_1000_NS12placeholders2_6E,@object
	.size		_ZN34_INTERNAL_0d5ffa2e_4_k_cu_facc646d6thrust24THRUST_300001_SM_1000_NS12placeholders2_6E,(_ZN34_INTERNAL_0d5ffa2e_4_k_cu_facc646d4cuda3std3__45__cpo4cendE - _ZN34_INTERNAL_0d5ffa2e_4_k_cu_facc646d6thrust24THRUST_300001_SM_1000_NS12placeholders2_6E)
_ZN34_INTERNAL_0d5ffa2e_4_k_cu_facc646d6thrust24THRUST_300001_SM_1000_NS12placeholders2_6E:
	.zero		1
	.type		_ZN34_INTERNAL_0d5ffa2e_4_k_cu_facc646d4cuda3std3__45__cpo4cendE,@object
	.size		_ZN34_INTERNAL_0d5ffa2e_4_k_cu_facc646d4cuda3std3__45__cpo4cendE,(_ZN34_INTERNAL_0d5ffa2e_4_k_cu_facc646d4cuda3std6ranges3__45__cpo4cendE - _ZN34_INTERNAL_0d5ffa2e_4_k_cu_facc646d4cuda3std3__45__cpo4cendE)
_ZN34_INTERNAL_0d5ffa2e_4_k_cu_facc646d4cuda3std3__45__cpo4cendE:
	.zero		1
	.type		_ZN34_INTERNAL_0d5ffa2e_4_k_cu_facc646d4cuda3std6ranges3__45__cpo4cendE,@object
	.size		_ZN34_INTERNAL_0d5ffa2e_4_k_cu_facc646d4cuda3std6ranges3__45__cpo4cendE,(_ZN34_INTERNAL_0d5ffa2e_4_k_cu_facc646d4cuda3std3__420unreachable_sentinelE - _ZN34_INTERNAL_0d5ffa2e_4_k_cu_facc646d4cuda3std6ranges3__45__cpo4cendE)
_ZN34_INTERNAL_0d5ffa2e_4_k_cu_facc646d4cuda3std6ranges3__45__cpo4cendE:
	.zero		1
	.type		_ZN34_INTERNAL_0d5ffa2e_4_k_cu_facc646d4cuda3std3__420unreachable_sentinelE,@object
	.size		_ZN34_INTERNAL_0d5ffa2e_4_k_cu_facc646d4cuda3std3__420unreachable_sentinelE,(_ZN34_INTERNAL_0d5ffa2e_4_k_cu_facc646d4cuda3std6ranges3__45__cpo5ssizeE - _ZN34_INTERNAL_0d5ffa2e_4_k_cu_facc646d4cuda3std3__420unreachable_sentinelE)
_ZN34_INTERNAL_0d5ffa2e_4_k_cu_facc646d4cuda3std3__420unreachable_sentinelE:
	.zero		1
	.type		_ZN34_INTERNAL_0d5ffa2e_4_k_cu_facc646d4cuda3std6ranges3__45__cpo5ssizeE,@object
	.size		_ZN34_INTERNAL_0d5ffa2e_4_k_cu_facc646d4cuda3std6ranges3__45__cpo5ssizeE,(_ZN34_INTERNAL_0d5ffa2e_4_k_cu_facc646d6thrust24THRUST_300001_SM_1000_NS12placeholders3_10E - _ZN34_INTERNAL_0d5ffa2e_4_k_cu_facc646d4cuda3std6ranges3__45__cpo5ssizeE)
_ZN34_INTERNAL_0d5ffa2e_4_k_cu_facc646d4cuda3std6ranges3__45__cpo5ssizeE:
	.zero		1
	.type		_ZN34_INTERNAL_0d5ffa2e_4_k_cu_facc646d6thrust24THRUST_300001_SM_1000_NS12placeholders3_10E,@object
	.size		_ZN34_INTERNAL_0d5ffa2e_4_k_cu_facc646d6thrust24THRUST_300001_SM_1000_NS12placeholders3_10E,(_ZN34_INTERNAL_0d5ffa2e_4_k_cu_facc646d4cuda3std3__45__cpo5crendE - _ZN34_INTERNAL_0d5ffa2e_4_k_cu_facc646d6thrust24THRUST_300001_SM_1000_NS12placeholders3_10E)
_ZN34_INTERNAL_0d5ffa2e_4_k_cu_facc646d6thrust24THRUST_300001_SM_1000_NS12placeholders3_10E:
	.zero		1
	.type		_ZN34_INTERNAL_0d5ffa2e_4_k_cu_facc646d4cuda3std3__45__cpo5crendE,@object
	.size		_ZN34_INTERNAL_0d5ffa2e_4_k_cu_facc646d4cuda3std3__45__cpo5crendE,(_ZN34_INTERNAL_0d5ffa2e_4_k_cu_facc646d4cuda3std6ranges3__45__cpo4prevE - _ZN34_INTERNAL_0d5ffa2e_4_k_cu_facc646d4cuda3std3__45__cpo5crendE)
_ZN34_INTERNAL_0d5ffa2e_4_k_cu_facc646d4cuda3std3__45__cpo5crendE:
	.zero		1
	.type		_ZN34_INTERNAL_0d5ffa2e_4_k_cu_facc646d4cuda3std6ranges3__45__cpo4prevE,@object
	.size		_ZN34_INTERNAL_0d5ffa2e_4_k_cu_facc646d4cuda3std6ranges3__45__cpo4prevE,(_ZN34_INTERNAL_0d5ffa2e_4_k_cu_facc646d4cuda3std6ranges3__45__cpo9iter_moveE - _ZN34_INTERNAL_0d5ffa2e_4_k_cu_facc646d4cuda3std6ranges3__45__cpo4prevE)
_ZN34_INTERNAL_0d5ffa2e_4_k_cu_facc646d4cuda3std6ranges3__45__cpo4prevE:
	.zero		1
	.type		_ZN34_INTERNAL_0d5ffa2e_4_k_cu_facc646d4cuda3std6ranges3__45__cpo9iter_moveE,@object
	.size		_ZN34_INTERNAL_0d5ffa2e_4_k_cu_facc646d4cuda3std6ranges3__45__cpo9iter_moveE,(_ZN34_INTERNAL_0d5ffa2e_4_k_cu_facc646d6thrust24THRUST_300001_SM_1000_NS12placeholders2_2E - _ZN34_INTERNAL_0d5ffa2e_4_k_cu_facc646d4cuda3std6ranges3__45__cpo9iter_moveE)
_ZN34_INTERNAL_0d5ffa2e_4_k_cu_facc646d4cuda3std6ranges3__45__cpo9iter_moveE:
	.zero		1
	.type		_ZN34_INTERNAL_0d5ffa2e_4_k_cu_facc646d6thrust24THRUST_300001_SM_1000_NS12placeholders2_2E,@object
	.size		_ZN34_INTERNAL_0d5ffa2e_4_k_cu_facc646d6thrust24THRUST_300001_SM_1000_NS12placeholders2_2E,(_ZN34_INTERNAL_0d5ffa2e_4_k_cu_facc646d6thrust24THRUST_300001_SM_1000_NS12placeholders2_4E - _ZN34_INTERNAL_0d5ffa2e_4_k_cu_facc646d6thrust24THRUST_300001_SM_1000_NS12placeholders2_2E)
_ZN34_INTERNAL_0d5ffa2e_4_k_cu_facc646d6thrust24THRUST_300001_SM_1000_NS12placeholders2_2E:
	.zero		1
	.type		_ZN34_INTERNAL_0d5ffa2e_4_k_cu_facc646d6thrust24THRUST_300001_SM_1000_NS12placeholders2_4E,@object
	.size		_ZN34_INTERNAL_0d5ffa2e_4_k_cu_facc646d6thrust24THRUST_300001_SM_1000_NS12placeholders2_4E,(_ZN34_INTERNAL_0d5ffa2e_4_k_cu_facc646d4cuda3std3__45__cpo3endE - _ZN34_INTERNAL_0d5ffa2e_4_k_cu_facc646d6thrust24THRUST_300001_SM_1000_NS12placeholders2_4E)
_ZN34_INTERNAL_0d5ffa2e_4_k_cu_facc646d6thrust24THRUST_300001_SM_1000_NS12placeholders2_4E:
	.zero		1
	.type		_ZN34_INTERNAL_0d5ffa2e_4_k_cu_facc646d4cuda3std3__45__cpo3endE,@object
	.size		_ZN34_INTERNAL_0d5ffa2e_4_k_cu_facc646d4cuda3std3__45__cpo3endE,(_ZN34_INTERNAL_0d5ffa2e_4_k_cu_facc646d4cuda3std6ranges3__45__cpo3endE - _ZN34_INTERNAL_0d5ffa2e_4_k_cu_facc646d4cuda3std3__45__cpo3endE)
_ZN34_INTERNAL_0d5ffa2e_4_k_cu_facc646d4cuda3std3__45__cpo3endE:
	.zero		1
	.type		_ZN34_INTERNAL_0d5ffa2e_4_k_cu_facc646d4cuda3std6ranges3__45__cpo3endE,@object
	.size		_ZN34_INTERNAL_0d5ffa2e_4_k_cu_facc646d4cuda3std6ranges3__45__cpo3endE,(_ZN34_INTERNAL_0d5ffa2e_4_k_cu_facc646d4cuda3std3__419piecewise_constructE - _ZN34_INTERNAL_0d5ffa2e_4_k_cu_facc646d4cuda3std6ranges3__45__cpo3endE)
_ZN34_INTERNAL_0d5ffa2e_4_k_cu_facc646d4cuda3std6ranges3__45__cpo3endE:
	.zero		1
	.type		_ZN34_INTERNAL_0d5ffa2e_4_k_cu_facc646d4cuda3std3__419piecewise_constructE,@object
	.size		_ZN34_INTERNAL_0d5ffa2e_4_k_cu_facc646d4cuda3std3__419piecewise_constructE,(_ZN34_INTERNAL_0d5ffa2e_4_k_cu_facc646d4cuda3std6ranges3__45__cpo5cdataE - _ZN34_INTERNAL_0d5ffa2e_4_k_cu_facc646d4cuda3std3__419piecewise_constructE)
_ZN34_INTERNAL_0d5ffa2e_4_k_cu_facc646d4cuda3std3__419piecewise_constructE:
	.zero		1
	.type		_ZN34_INTERNAL_0d5ffa2e_4_k_cu_facc646d4cuda3std6ranges3__45__cpo5cdataE,@object
	.size		_ZN34_INTERNAL_0d5ffa2e_4_k_cu_facc646d4cuda3std6ranges3__45__cpo5cdataE,(_ZN34_INTERNAL_0d5ffa2e_4_k_cu_facc646d6thrust24THRUST_300001_SM_1000_NS12placeholders2_8E - _ZN34_INTERNAL_0d5ffa2e_4_k_cu_facc646d4cuda3std6ranges3__45__cpo5cdataE)
_ZN34_INTERNAL_0d5ffa2e_4_k_cu_facc646d4cuda3std6ranges3__45__cpo5cdataE:
	.zero		1
	.type		_ZN34_INTERNAL_0d5ffa2e_4_k_cu_facc646d6thrust24THRUST_300001_SM_1000_NS12placeholders2_8E,@object
	.size		_ZN34_INTERNAL_0d5ffa2e_4_k_cu_facc646d6thrust24THRUST_300001_SM_1000_NS12placeholders2_8E,(_ZN34_INTERNAL_0d5ffa2e_4_k_cu_facc646d4cuda3std3__45__cpo4rendE - _ZN34_INTERNAL_0d5ffa2e_4_k_cu_facc646d6thrust24THRUST_300001_SM_1000_NS12placeholders2_8E)
_ZN34_INTERNAL_0d5ffa2e_4_k_cu_facc646d6thrust24THRUST_300001_SM_1000_NS12placeholders2_8E:
	.zero		1
	.type		_ZN34_INTERNAL_0d5ffa2e_4_k_cu_facc646d4cuda3std3__45__cpo4rendE,@object
	.size		_ZN34_INTERNAL_0d5ffa2e_4_k_cu_facc646d4cuda3std3__45__cpo4rendE,(_ZN34_INTERNAL_0d5ffa2e_4_k_cu_facc646d4cuda3std6ranges3__45__cpo9iter_swapE - _ZN34_INTERNAL_0d5ffa2e_4_k_cu_facc646d4cuda3std3__45__cpo4rendE)
_ZN34_INTERNAL_0d5ffa2e_4_k_cu_facc646d4cuda3std3__45__cpo4rendE:
	.zero		1
	.type		_ZN34_INTERNAL_0d5ffa2e_4_k_cu_facc646d4cuda3std6ranges3__45__cpo9iter_swapE,@object
	.size		_ZN34_INTERNAL_0d5ffa2e_4_k_cu_facc646d4cuda3std6ranges3__45__cpo9iter_swapE,(_ZN34_INTERNAL_0d5ffa2e_4_k_cu_facc646d4cuda3std3__48unexpectE - _ZN34_INTERNAL_0d5ffa2e_4_k_cu_facc646d4cuda3std6ranges3__45__cpo9iter_swapE)
_ZN34_INTERNAL_0d5ffa2e_4_k_cu_facc646d4cuda3std6ranges3__45__cpo9iter_swapE:
	.zero		1
	.type		_ZN34_INTERNAL_0d5ffa2e_4_k_cu_facc646d4cuda3std3__48unexpectE,@object
	.size		_ZN34_INTERNAL_0d5ffa2e_4_k_cu_facc646d4cuda3std3__48unexpectE,(_ZN34_INTERNAL_0d5ffa2e_4_k_cu_facc646d6thrust24THRUST_300001_SM_1000_NS6system6detail10sequential3seqE - _ZN34_INTERNAL_0d5ffa2e_4_k_cu_facc646d4cuda3std3__48unexpectE)
_ZN34_INTERNAL_0d5ffa2e_4_k_cu_facc646d4cuda3std3__48unexpectE:
	.zero		1
	.type		_ZN34_INTERNAL_0d5ffa2e_4_k_cu_facc646d6thrust24THRUST_300001_SM_1000_NS6system6detail10sequential3seqE,@object
	.size		_ZN34_INTERNAL_0d5ffa2e_4_k_cu_facc646d6thrust24THRUST_300001_SM_1000_NS6system6detail10sequential3seqE,(.L_29 - _ZN34_INTERNAL_0d5ffa2e_4_k_cu_facc646d6thrust24THRUST_300001_SM_1000_NS6system6detail10sequential3seqE)
_ZN34_INTERNAL_0d5ffa2e_4_k_cu_facc646d6thrust24THRUST_300001_SM_1000_NS6system6detail10sequential3seqE:
	.zero		1
.L_29:


//--------------------- .nv.shared._ZN6oscean17output_generation3gpu4cuda22percentileSelectKernelEPKfPfS4_ii --------------------------
	.section	.nv.shared._ZN6oscean17output_generation3gpu4cuda22percentileSelectKernelEPKfPfS4_ii,"aw",@nobits
	.sectionflags	@""
	.align	16
	.zero		1024


//--------------------- .nv.shared._ZN6oscean17output_generation3gpu4cuda15histogramKernelEPKfPiffii --------------------------
	.section	.nv.shared._ZN6oscean17output_generation3gpu4cuda15histogramKernelEPKfPiffii,"aw",@nobits
	.sectionflags	@""
	.align	16
	.zero		1024


//--------------------- .nv.shared._ZN6oscean17output_generation3gpu4cuda12stdDevKernelEPKffPfPii --------------------------
	.section	.nv.shared._ZN6oscean17output_generation3gpu4cuda12stdDevKernelEPKffPfPii,"aw",@nobits
	.sectionflags	@""
	.align	16
	.zero		1024


//--------------------- .nv.shared._ZN6oscean17output_generation3gpu4cuda10meanKernelEPKfPfPii --------------------------
	.section	.nv.shared._ZN6oscean17output_generation3gpu4cuda10meanKernelEPKfPfPii,"aw",@nobits
	.sectionflags	@""
	.align	16
	.zero		1024


//--------------------- .nv.shared._ZN3cub18CUB_300001_SM_10006detail11EmptyKernelIvEEvv --------------------------
	.section	.nv.shared._ZN3cub18CUB_300001_SM_10006detail11EmptyKernelIvEEvv,"aw",@nobits
	.sectionflags	@""
	.align	16
	.zero		1024


//--------------------- .nv.constant0._ZN6oscean17output_generation3gpu4cuda22compactValidDataKernelEPKfPfPii --------------------------
	.section	.nv.constant0._ZN6oscean17output_generation3gpu4cuda22compactValidDataKernelEPKfPfPii,"a",@progbits
	.sectionflags	@""
	.align	4
.nv.constant0._ZN6oscean17output_generation3gpu4cuda22compactValidDataKernelEPKfPfPii:
	.zero		924


//--------------------- .nv.constant0._ZN6oscean17output_generation3gpu4cuda22percentileSelectKernelEPKfPfS4_ii --------------------------
	.section	.nv.constant0._ZN6oscean17output_generation3gpu4cuda22percentileSelectKernelEPKfPfS4_ii,"a",@progbits
	.sectionflags	@""
	.align	4
.nv.constant0._ZN6oscean17output_generation3gpu4cuda22percentileSelectKernelEPKfPfS4_ii:
	.zero		928


//--------------------- .nv.constant0._ZN6oscean17output_generation3gpu4cuda15histogramKernelEPKfPiffii --------------------------
	.section	.nv.constant0._ZN6oscean17output_generation3gpu4cuda15histogramKernelEPKfPiffii,"a",@progbits
	.sectionflags	@""
	.align	4
.nv.constant0._ZN6oscean17output_generation3gpu4cuda15histogramKernelEPKfPiffii:
	.zero		928


//--------------------- .nv.constant0._ZN6oscean17output_generation3gpu4cuda12stdDevKernelEPKffPfPii --------------------------
	.section	.nv.constant0._ZN6oscean17output_generation3gpu4cuda12stdDevKernelEPKffPfPii,"a",@progbits
	.sectionflags	@""
	.align	4
.nv.constant0._ZN6oscean17output_generation3gpu4cuda12stdDevKernelEPKffPfPii:
	.zero		932


//--------------------- .nv.constant0._ZN6oscean17output_generation3gpu4cuda10meanKernelEPKfPfPii --------------------------
	.section	.nv.constant0._ZN6oscean17output_generation3gpu4cuda10meanKernelEPKfPfPii,"a",@progbits
	.sectionflags	@""
	.align	4
.nv.constant0._ZN6oscean17output_generation3gpu4cuda10meanKernelEPKfPfPii:
	.zero		924


//--------------------- .nv.constant0._ZN3cub18CUB_300001_SM_10006detail11EmptyKernelIvEEvv --------------------------
	.section	.nv.constant0._ZN3cub18CUB_300001_SM_10006detail11EmptyKernelIvEEvv,"a",@progbits
	.sectionflags	@""
	.align	4
.nv.constant0._ZN3cub18CUB_300001_SM_10006detail11EmptyKernelIvEEvv:
	.zero		896


//--------------------- SYMBOLS --------------------------

	.type		.nv.reservedSmem.offset0,@object
	.size		.nv.reservedSmem.offset0,0x4
	.type		.nv.reservedSmem.cap,@object
	.size		.nv.reservedSmem.cap,0x4
